def matmul_kernel(
    a_ptr,
    b_ptr,
    c_ptr,
    M,
    N,
    K,
    stride_am,
    stride_ak,
    stride_bk,
    stride_bn,
    stride_cm,
    stride_cn,
    BLOCK_M: tl.constexpr,
    BLOCK_N: tl.constexpr,
    BLOCK_K: tl.constexpr,
    GROUP_M: tl.constexpr,
):
    pid = tl.program_id(axis=0)
    num_pid_m = tl.cdiv(M, BLOCK_M)
    num_pid_n = tl.cdiv(N, BLOCK_N)
    num_pid_in_group = GROUP_M * num_pid_n
    group_id = pid // num_pid_in_group
    first_pid_m = group_id * GROUP_M
    group_size_m = min(num_pid_m - first_pid_m, GROUP_M)
    pid_m = first_pid_m + ((pid % num_pid_in_group) % group_size_m)
    pid_n = (pid % num_pid_in_group) // group_size_m

    offs_am = (pid_m * BLOCK_M + tl.arange(0, BLOCK_M)) % M
    offs_bn = (pid_n * BLOCK_N + tl.arange(0, BLOCK_N)) % N
    offs_k = tl.arange(0, BLOCK_K)
    a_ptrs = a_ptr + offs_am[:, None] * stride_am + offs_k[None, :] * stride_ak
    b_ptrs = b_ptr + offs_k[:, None] * stride_bk + offs_bn[None, :] * stride_bn

    acc = tl.zeros((BLOCK_M, BLOCK_N), dtype=tl.float32)
    for kk in range(0, tl.cdiv(K, BLOCK_K)):
        a = tl.load(a_ptrs, mask=offs_k[None, :] < K - kk * BLOCK_K, other=0.0)
        b = tl.load(b_ptrs, mask=offs_k[:, None] < K - kk * BLOCK_K, other=0.0)
        acc = tl.dot(a, b, acc)
        a_ptrs += BLOCK_K * stride_ak
        b_ptrs += BLOCK_K * stride_bk

    c = acc.to(c_ptr.dtype.element_ty)
    offs_cm = pid_m * BLOCK_M + tl.arange(0, BLOCK_M)
    offs_cn = pid_n * BLOCK_N + tl.arange(0, BLOCK_N)
    c_ptrs = c_ptr + offs_cm[:, None] * stride_cm + offs_cn[None, :] * stride_cn
    mask = (offs_cm[:, None] < M) & (offs_cn[None, :] < N)
    tl.store(c_ptrs, c, mask=mask)

# config = {"BLOCK_K": 64, "BLOCK_M": 512, "BLOCK_N": 64, "GROUP_M": 8, "arch": "sm_100", "dtype": "fp8e4m3", "num_ctas": 4, "num_stages": 3, "num_warps": 4}
# arch = sm_100


// ===== COMPILED SASS (sm_100a) =====

	.target	sm_100a

	.elftype	@"ET_EXEC"


//--------------------- .note.nv.tkinfo           --------------------------
	.section	.note.nv.tkinfo,"",@"SHT_NOTE"
	.sectionflags	@"SHF_NOTE_NV_TKINFO"
	.tkinfo
        /*0018*/ 	.word	0x00000081
        /*0030*/ 	.string	""
        /*0030*/ 	.string	"ptxas-blackwell"
        /*0030*/ 	.string	"Cuda compilation tools, release 12.9, V12.9.86"
        /*0030*/ 	.string	"Build cuda_12.9.r12.9/compiler.36037853_0"
        /*0030*/ 	.string	"-v  -suppress-debug-info  -lineinfo  -arch sm_100a "



//--------------------- .note.nv.cuver            --------------------------
	.section	.note.nv.cuver,"",@"SHT_NOTE"
	.sectionflags	@"SHF_NOTE_NV_CUVER"
        /*0018*/ 	.short	0x0001
        /*001a*/ 	.short	0x0064
        /*001c*/ 	.short	0x0001
        /*001e*/ 	.short	0x0000
        /*0020*/ 	.short	0x0001
        /*0022*/ 	.short	0x0000


//--------------------- .nv.info                  --------------------------
	.section	.nv.info,"",@"SHT_CUDA_INFO"
	.align	4


	//----- nvinfo : EIATTR_REGCOUNT
	.align		4
        /*0000*/ 	.byte	0x04, 0x2f
        /*0002*/ 	.short	(.L_4 - .L_3)
	.align		4
.L_3:
        /*0004*/ 	.word	index@(matmul_kernel)
        /*0008*/ 	.word	0x000000ff


	//----- nvinfo : EIATTR_FRAME_SIZE
	.align		4
.L_4:
        /*000c*/ 	.byte	0x04, 0x11
        /*000e*/ 	.short	(.L_6 - .L_5)
	.align		4
.L_5:
        /*0010*/ 	.word	index@($__internal_2_$__cuda_sm10x_tcgen05_guardrail_trap_unallocated_columns_being_dealloced)
        /*0014*/ 	.word	0x00000000


	//----- nvinfo : EIATTR_FRAME_SIZE
	.align		4
.L_6:
        /*0018*/ 	.byte	0x04, 0x11
        /*001a*/ 	.short	(.L_8 - .L_7)
	.align		4
.L_7:
        /*001c*/ 	.word	index@($__internal_1_$__cuda_sm10x_tcgen05_guardrail_trap_phase_invalid_during_alloc)
        /*0020*/ 	.word	0x00000000


	//----- nvinfo : EIATTR_FRAME_SIZE
	.align		4
.L_8:
        /*0024*/ 	.byte	0x04, 0x11
        /*0026*/ 	.short	(.L_10 - .L_9)
	.align		4
.L_9:
        /*0028*/ 	.word	index@($__internal_0_$__cuda_sm10x_tcgen05_guardrail_trap_col_being_dealloced_not_returned_by_alloc)
        /*002c*/ 	.word	0x00000000


	//----- nvinfo : EIATTR_FRAME_SIZE
	.align		4
.L_10:
        /*0030*/ 	.byte	0x04, 0x11
        /*0032*/ 	.short	(.L_12 - .L_11)
	.align		4
.L_11:
        /*0034*/ 	.word	index@(matmul_kernel)
        /*0038*/ 	.word	0x00000000


	//----- nvinfo : EIATTR_MIN_STACK_SIZE
	.align		4
.L_12:
        /*003c*/ 	.byte	0x04, 0x12
        /*003e*/ 	.short	(.L_14 - .L_13)
	.align		4
.L_13:
        /*0040*/ 	.word	index@(matmul_kernel)
        /*0044*/ 	.word	0x00000000
.L_14:


//--------------------- .nv.info.matmul_kernel    --------------------------
	.section	.nv.info.matmul_kernel,"",@"SHT_CUDA_INFO"
	.sectionflags	@""
	.align	4


	//----- nvinfo : EIATTR_CUDA_API_VERSION
	.align		4
        /*0000*/ 	.byte	0x04, 0x37
        /*0002*/ 	.short	(.L_16 - .L_15)
.L_15:
        /*0004*/ 	.word	0x00000081


	//----- nvinfo : EIATTR_KPARAM_INFO
	.align		4
.L_16:
        /*0008*/ 	.byte	0x04, 0x17
        /*000a*/ 	.short	(.L_18 - .L_17)
.L_17:
        /*000c*/ 	.word	0x00000000
        /*0010*/ 	.short	0x000d
        /*0012*/ 	.short	0x0048
        /*0014*/ 	.byte	0x00, 0xf4, 0x21, 0x00


	//----- nvinfo : EIATTR_KPARAM_INFO
	.align		4
.L_18:
        /*0018*/ 	.byte	0x04, 0x17
        /*001a*/ 	.short	(.L_20 - .L_19)
.L_19:
        /*001c*/ 	.word	0x00000000
        /*0020*/ 	.short	0x000c
        /*0022*/ 	.short	0x0040
        /*0024*/ 	.byte	0x00, 0xf4, 0x21, 0x00


	//----- nvinfo : EIATTR_KPARAM_INFO
	.align		4
.L_20:
        /*0028*/ 	.byte	0x04, 0x17
        /*002a*/ 	.short	(.L_22 - .L_21)
.L_21:
        /*002c*/ 	.word	0x00000000
        /*0030*/ 	.short	0x000b
        /*0032*/ 	.short	0x0038
        /*0034*/ 	.byte	0x00, 0xf0, 0x11, 0x00


	//----- nvinfo : EIATTR_KPARAM_INFO
	.align		4
.L_22:
        /*0038*/ 	.byte	0x04, 0x17
        /*003a*/ 	.short	(.L_24 - .L_23)
.L_23:
        /*003c*/ 	.word	0x00000000
        /*0040*/ 	.short	0x000a
        /*0042*/ 	.short	0x0034
        /*0044*/ 	.byte	0x00, 0xf0, 0x11, 0x00


	//----- nvinfo : EIATTR_KPARAM_INFO
	.align		4
.L_24:
        /*0048*/ 	.byte	0x04, 0x17
        /*004a*/ 	.short	(.L_26 - .L_25)
.L_25:
        /*004c*/ 	.word	0x00000000
        /*0050*/ 	.short	0x0009
        /*0052*/ 	.short	0x0030
        /*0054*/ 	.byte	0x00, 0xf0, 0x11, 0x00


	//----- nvinfo : EIATTR_KPARAM_INFO
	.align		4
.L_26:
        /*0058*/ 	.byte	0x04, 0x17
        /*005a*/ 	.short	(.L_28 - .L_27)
.L_27:
        /*005c*/ 	.word	0x00000000
        /*0060*/ 	.short	0x0008
        /*0062*/ 	.short	0x002c
        /*0064*/ 	.byte	0x00, 0xf0, 0x11, 0x00


	//----- nvinfo : EIATTR_KPARAM_INFO
	.align		4
.L_28:
        /*0068*/ 	.byte	0x04, 0x17
        /*006a*/ 	.short	(.L_30 - .L_29)
.L_29:
        /*006c*/ 	.word	0x00000000
        /*0070*/ 	.short	0x0007
        /*0072*/ 	.short	0x0028
        /*0074*/ 	.byte	0x00, 0xf0, 0x11, 0x00


	//----- nvinfo : EIATTR_KPARAM_INFO
	.align		4
.L_30:
        /*0078*/ 	.byte	0x04, 0x17
        /*007a*/ 	.short	(.L_32 - .L_31)
.L_31:
        /*007c*/ 	.word	0x00000000
        /*0080*/ 	.short	0x0006
        /*0082*/ 	.short	0x0024
        /*0084*/ 	.byte	0x00, 0xf0, 0x11, 0x00


	//----- nvinfo : EIATTR_KPARAM_INFO
	.align		4
.L_32:
        /*0088*/ 	.byte	0x04, 0x17
        /*008a*/ 	.short	(.L_34 - .L_33)
.L_33:
        /*008c*/ 	.word	0x00000000
        /*0090*/ 	.short	0x0005
        /*0092*/ 	.short	0x0020
        /*0094*/ 	.byte	0x00, 0xf0, 0x11, 0x00


	//----- nvinfo : EIATTR_KPARAM_INFO
	.align		4
.L_34:
        /*0098*/ 	.byte	0x04, 0x17
        /*009a*/ 	.short	(.L_36 - .L_35)
.L_35:
        /*009c*/ 	.word	0x00000000
        /*00a0*/ 	.short	0x0004
        /*00a2*/ 	.short	0x001c
        /*00a4*/ 	.byte	0x00, 0xf0, 0x11, 0x00


	//----- nvinfo : EIATTR_KPARAM_INFO
	.align		4
.L_36:
        /*00a8*/ 	.byte	0x04, 0x17
        /*00aa*/ 	.short	(.L_38 - .L_37)
.L_37:
        /*00ac*/ 	.word	0x00000000
        /*00b0*/ 	.short	0x0003
        /*00b2*/ 	.short	0x0018
        /*00b4*/ 	.byte	0x00, 0xf0, 0x11, 0x00


	//----- nvinfo : EIATTR_KPARAM_INFO
	.align		4
.L_38:
        /*00b8*/ 	.byte	0x04, 0x17
        /*00ba*/ 	.short	(.L_40 - .L_39)
.L_39:
        /*00bc*/ 	.word	0x00000000
        /*00c0*/ 	.short	0x0002
        /*00c2*/ 	.short	0x0010
        /*00c4*/ 	.byte	0x00, 0xf4, 0x21, 0x00


	//----- nvinfo : EIATTR_KPARAM_INFO
	.align		4
.L_40:
        /*00c8*/ 	.byte	0x04, 0x17
        /*00ca*/ 	.short	(.L_42 - .L_41)
.L_41:
        /*00cc*/ 	.word	0x00000000
        /*00d0*/ 	.short	0x0001
        /*00d2*/ 	.short	0x0008
        /*00d4*/ 	.byte	0x00, 0xf4, 0x21, 0x00


	//----- nvinfo : EIATTR_KPARAM_INFO
	.align		4
.L_42:
        /*00d8*/ 	.byte	0x04, 0x17
        /*00da*/ 	.short	(.L_44 - .L_43)
.L_43:
        /*00dc*/ 	.word	0x00000000
        /*00e0*/ 	.short	0x0000
        /*00e2*/ 	.short	0x0000
        /*00e4*/ 	.byte	0x00, 0xf4, 0x21, 0x00


	//----- nvinfo : EIATTR_EXPLICIT_CLUSTER
	.align		4
.L_44:
        /*00e8*/ 	.byte	0x01, 0x3e
	.zero		2


	//----- nvinfo : EIATTR_CTA_PER_CLUSTER
	.align		4
        /*00ec*/ 	.byte	0x04, 0x3d
        /*00ee*/ 	.short	(.L_46 - .L_45)
.L_45:
        /*00f0*/ 	.word	0x00000004
        /*00f4*/ 	.word	0x00000001
        /*00f8*/ 	.word	0x00000001


	//----- nvinfo : EIATTR_AT_ENTRY_FRAGMENTS
	.align		4
.L_46:
        /*00fc*/ 	.byte	0x04, 0x4f
        /*00fe*/ 	.short	(.L_48 - .L_47)


	//   ....[0]....
.L_47:
        /*0100*/ 	.word	0x00000004


	//----- nvinfo : EIATTR_RESERVED_SMEM_USED
	.align		4
.L_48:
        /*0104*/ 	.byte	0x01, 0x41
	.zero		2


	//----- nvinfo : EIATTR_SPARSE_MMA_MASK
	.align		4
        /*0108*/ 	.byte	0x03, 0x50
        /*010a*/ 	.short	0x0000


	//----- nvinfo : EIATTR_TCGEN05_1CTA_USED
	.align		4
        /*010c*/ 	.byte	0x01, 0x51
	.zero		2


	//----- nvinfo : EIATTR_MAXREG_COUNT
	.align		4
        /*0110*/ 	.byte	0x03, 0x1b
        /*0112*/ 	.short	0x00ff


	//----- nvinfo : EIATTR_NUM_BARRIERS
	.align		4
        /*0114*/ 	.byte	0x02, 0x4c
        /*0116*/ 	.byte	0x01
	.zero		1


	//----- nvinfo : EIATTR_INT_WARP_WIDE_INSTR_OFFSETS
	.align		4
        /*0118*/ 	.byte	0x04, 0x31
        /*011a*/ 	.short	(.L_50 - .L_49)


	//   ....[0]....
.L_49:
        /*011c*/ 	.word	0x00002cc0


	//   ....[1]....
        /*0120*/ 	.word	0x00002cf0


	//   ....[2]....
        /*0124*/ 	.word	0x00005e50


	//   ....[3]....
        /*0128*/ 	.word	0x0000b460


	//   ....[4]....
        /*012c*/ 	.word	0x0000b4b0


	//----- nvinfo : EIATTR_COOP_GROUP_MASK_REGIDS
	.align		4
.L_50:
        /*0130*/ 	.byte	0x04, 0x29
        /*0132*/ 	.short	(.L_52 - .L_51)


	//   ....[0]....
.L_51:
        /*0134*/ 	.word	0xffffffff


	//   ....[1]....
        /*0138*/ 	.word	0xffffffff


	//   ....[2]....
        /*013c*/ 	.word	0xffffffff


	//   ....[3]....
        /*0140*/ 	.word	0xffffffff


	//----- nvinfo : EIATTR_COOP_GROUP_INSTR_OFFSETS
	.align		4
.L_52:
        /*0144*/ 	.byte	0x04, 0x28
        /*0146*/ 	.short	(.L_54 - .L_53)


	//   ....[0]....
.L_53:
        /*0148*/ 	.word	0x00000070


	//   ....[1]....
        /*014c*/ 	.word	0x00000330


	//   ....[2]....
        /*0150*/ 	.word	0x0000b2f0


	//   ....[3]....
        /*0154*/ 	.word	0x0000b560


	//----- nvinfo : EIATTR_VRC_CTA_INIT_COUNT
	.align		4
.L_54:
        /*0158*/ 	.byte	0x02, 0x4a
        /*015a*/ 	.byte	0x80
	.zero		1


	//----- nvinfo : EIATTR_MBARRIER_INSTR_OFFSETS
	.align		4
        /*015c*/ 	.byte	0x04, 0x39
        /*015e*/ 	.short	(.L_56 - .L_55)


	//   ....[0]....
.L_55:
        /*0160*/ 	.word	0x00002eb0
        /*0164*/ 	.word	0x000000ff
        /*0168*/ 	.word	0x00000000
        /*016c*/ 	.short	0x0100
        /*016e*/ 	.byte	0x0a
	.zero		1


	//   ....[1]....
        /*0170*/ 	.word	0x00005ea0
        /*0174*/ 	.word	0x000000ff
        /*0178*/ 	.word	0x00006008
        /*017c*/ 	.short	0x0100
        /*017e*/ 	.byte	0x0d
	.zero		1


	//   ....[2]....
        /*0180*/ 	.word	0x00006950
        /*0184*/ 	.word	0x000000ff
        /*0188*/ 	.word	0x00000000
        /*018c*/ 	.short	0x010a
        /*018e*/ 	.byte	0x0a
	.zero		1


	//   ....[3]....
        /*0190*/ 	.word	0x00009290
        /*0194*/ 	.word	0x000000ff
        /*0198*/ 	.word	0x00000000
        /*019c*/ 	.short	0x010a
        /*019e*/ 	.byte	0x0a
	.zero		1


	//   ....[4]....
        /*01a0*/ 	.word	0x000093f0
        /*01a4*/ 	.word	0x000000ff
        /*01a8*/ 	.word	0x00006000
        /*01ac*/ 	.short	0x0108
        /*01ae*/ 	.byte	0x0d
	.zero		1


	//   ....[5]....
        /*01b0*/ 	.word	0x00009480
        /*01b4*/ 	.word	0x000000ff
        /*01b8*/ 	.word	0x00006008
        /*01bc*/ 	.short	0x0108
        /*01be*/ 	.byte	0x0d
	.zero		1


	//   ....[6]....
        /*01c0*/ 	.word	0x0000b580
        /*01c4*/ 	.word	0x000000ff
        /*01c8*/ 	.word	0x00000000
        /*01cc*/ 	.short	0x010a
        /*01ce*/ 	.byte	0x0a
	.zero		1


	//   ....[7]....
        /*01d0*/ 	.word	0x0000b5b0
        /*01d4*/ 	.word	0x000000ff
        /*01d8*/ 	.word	0x00000000
        /*01dc*/ 	.short	0x010a
        /*01de*/ 	.byte	0x0a
	.zero		1


	//----- nvinfo : EIATTR_NUM_MBARRIERS
	.align		4
.L_56:
        /*01e0*/ 	.byte	0x03, 0x38
        /*01e2*/ 	.short	0x0002


	//----- nvinfo : EIATTR_EXIT_INSTR_OFFSETS
	.align		4
        /*01e4*/ 	.byte	0x04, 0x1c
        /*01e6*/ 	.short	(.L_58 - .L_57)


	//   ....[0]....
.L_57:
        /*01e8*/ 	.word	0x0000b570


	//----- nvinfo : EIATTR_REQNTID
	.align		4
.L_58:
        /*01ec*/ 	.byte	0x04, 0x10
        /*01ee*/ 	.short	(.L_60 - .L_59)
.L_59:
        /*01f0*/ 	.word	0x00000080
        /*01f4*/ 	.word	0x00000001
        /*01f8*/ 	.word	0x00000001


	//----- nvinfo : EIATTR_CRS_STACK_SIZE
	.align		4
.L_60:
        /*01fc*/ 	.byte	0x04, 0x1e
        /*01fe*/ 	.short	(.L_62 - .L_61)
.L_61:
        /*0200*/ 	.word	0x00000000


	//----- nvinfo : EIATTR_CBANK_PARAM_SIZE
	.align		4
.L_62:
        /*0204*/ 	.byte	0x03, 0x19
        /*0206*/ 	.short	0x0050


	//----- nvinfo : EIATTR_PARAM_CBANK
	.align		4
        /*0208*/ 	.byte	0x04, 0x0a
        /*020a*/ 	.short	(.L_64 - .L_63)
	.align		4
.L_63:
        /*020c*/ 	.word	index@(.nv.constant0.matmul_kernel)
        /*0210*/ 	.short	0x0380
        /*0212*/ 	.short	0x0050


	//----- nvinfo : EIATTR_SW_WAR
	.align		4
.L_64:
        /*0214*/ 	.byte	0x04, 0x36
        /*0216*/ 	.short	(.L_66 - .L_65)
.L_65:
        /*0218*/ 	.word	0x00000008
.L_66:


//--------------------- .nv.compat                --------------------------
	.section	.nv.compat,"",@"SHT_CUDA_COMPAT_INFO"
	.align	4
        /*0000*/ 	.byte	0x02, 0x02, 0x02, 0x00, 0x02, 0x05, 0x05, 0x00, 0x02, 0x03, 0x00, 0x00, 0x02, 0x06, 0x01, 0x00


//--------------------- .nv.callgraph             --------------------------
	.section	.nv.callgraph,"",@"SHT_CUDA_CALLGRAPH"
	.align	4
	.sectionentsize	8
	.align		4
        /*0000*/ 	.word	0x00000000
	.align		4
        /*0004*/ 	.word	0xffffffff
	.align		4
        /*0008*/ 	.word	0x00000000
	.align		4
        /*000c*/ 	.word	0xfffffffe
	.align		4
        /*0010*/ 	.word	0x00000000
	.align		4
        /*0014*/ 	.word	0xfffffffd
	.align		4
        /*0018*/ 	.word	0x00000000
	.align		4
        /*001c*/ 	.word	0xfffffffc


//--------------------- .text.matmul_kernel       --------------------------
	.section	.text.matmul_kernel,"ax",@progbits
	.align	128
        .global         matmul_kernel
        .type           matmul_kernel,@function
        .size           matmul_kernel,(.L_x_20 - matmul_kernel)
        .other          matmul_kernel,@"STO_CUDA_ENTRY STV_DEFAULT"
matmul_kernel:
.text.matmul_kernel:
[----:B------:R-:W0:Y:S01]  /*0000*/  LDC R1, c[0x0][0x37c] ;  /* 0x0000df00ff017b82 */ /* 0x000e220000000800 */
[----:B------:R-:W1:Y:S01]  /*0010*/  S2R R5, SR_TID.X ;  /* 0x0000000000057919 */ /* 0x000e620000002100 */
[----:B------:R-:W2:Y:S01]  /*0020*/  LDCU.64 UR26, c[0x0][0x358] ;  /* 0x00006b00ff1a77ac */ /* 0x000ea20008000a00 */
[----:B-1----:R-:W-:-:S13]  /*0030*/  ISETP.GE.U32.AND P0, PT, R5, 0x20, PT ;  /* 0x000000200500780c */ /* 0x002fda0003f06070 */
[----:B------:R-:W-:Y:S02]  /*0040*/  VOTEU.ANY UP0, P0 ;  /* 0x0000000000ff7886 */ /* 0x000fe40000000100 */
[----:B0-2---:R-:W-:Y:S05]  /*0050*/  BRA.U UP0, `(.L_x_0) ;  /* 0x0000000100b87547 */ /* 0x005fea000b800000 */
[----:B------:R-:W0:Y:S01]  /*0060*/  S2UR UR6, SR_CgaCtaId ;  /* 0x00000000000679c3 */ /* 0x000e220000008800 */
[----:B------:R-:W-:Y:S01]  /*0070*/  NOP ;  /* 0x0000000000007918 */ /* 0x000fe20000000000 */
[----:B------:R-:W-:Y:S02]  /*0080*/  UMOV UR4, 0x40 ;  /* 0x0000004000047882 */ /* 0x000fe40000000000 */
[----:B0-----:R-:W-:-:S09]  /*0090*/  ULEA UR4, UR6, UR4, 0x18 ;  /* 0x0000000406047291 */ /* 0x001fd2000f8ec0ff */
[----:B------:R-:W0:Y:S01]  /*00a0*/  LDS.U8 R0, [UR4] ;  /* 0x00000004ff007984 */ /* 0x000e220008000000 */
[----:B------:R-:W-:Y:S02]  /*00b0*/  UMOV UR4, 0x400 ;  /* 0x0000040000047882 */ /* 0x000fe40000000000 */
[----:B------:R-:W-:Y:S01]  /*00c0*/  ULEA UR4, UR6, UR4, 0x18 ;  /* 0x0000000406047291 */ /* 0x000fe2000f8ec0ff */
[----:B0-----:R-:W-:-:S13]  /*00d0*/  ISETP.NE.AND P0, PT, R0, RZ, PT ;  /* 0x000000ff0000720c */ /* 0x001fda0003f05270 */
[----:B------:R-:W-:Y:S05]  /*00e0*/  @P0 BRA `(.L_x_1) ;  /* 0x00000000007c0947 */ /* 0x000fea0003800000 */
[----:B------:R-:W-:-:S13]  /*00f0*/  ELECT P0, URZ, PT ;  /* 0x0000000000ff782f */ /* 0x000fda0003800000 */
[----:B------:R-:W-:Y:S05]  /*0100*/  @!P0 BRA `(.L_x_2) ;  /* 0x0000000000848947 */ /* 0x000fea0003800000 */
[----:B------:R-:W-:Y:S01]  /*0110*/  UMOV UR5, 0x2 ;  /* 0x0000000200057882 */ /* 0x000fe20000000000 */
[----:B------:R-:W-:Y:S02]  /*0120*/  IMAD.MOV.U32 R4, RZ, RZ, 0x1 ;  /* 0x00000001ff047424 */ /* 0x000fe400078e00ff */
[----:B------:R-:W-:Y:S02]  /*0130*/  IMAD.MOV.U32 R7, RZ, RZ, 0x3 ;  /* 0x00000003ff077424 */ /* 0x000fe400078e00ff */
[----:B------:R-:W-:Y:S04]  /*0140*/  DEPBAR.LE SB0, 0x36 ;  /* 0x00008d800000791a */ /* 0x000fe80000000000 */
[----:B------:R-:W0:Y:S02]  /*0150*/  UTCATOMSWS.FIND_AND_SET.ALIGN UP1, UR5, UR5 ;  /* 0x00000005000575e3 */ /* 0x000e240008020800 */
[----:B0-----:R-:W-:-:S04]  /*0160*/  PLOP3.LUT P0, PT, PT, PT, UP1, 0x80, 0x8 ;  /* 0x000000000008781c */ /* 0x001fc80003f0f018 */
[----:B------:R-:W-:-:S04]  /*0170*/  SEL R0, RZ, 0xffffffff, !P0 ;  /* 0xffffffffff007807 */ /* 0x000fc80004000000 */
[----:B------:R-:W-:Y:S01]  /*0180*/  ISETP.NE.AND P0, PT, R0, RZ, PT ;  /* 0x000000ff0000720c */ /* 0x000fe20003f05270 */
[----:B------:R-:W-:-:S12]  /*0190*/  IMAD.U32 R0, RZ, RZ, UR5 ;  /* 0x00000005ff007e24 */ /* 0x000fd8000f8e00ff */
[----:B------:R-:W-:Y:S05]  /*01a0*/  @P0 BRA `(.L_x_3) ;  /* 0x0000000000240947 */ /* 0x000fea0003800000 */
.L_x_4:
[----:B------:R-:W-:Y:S05]  /*01b0*/  NANOSLEEP 0x64 ;  /* 0x000000640000795d */ /* 0x000fea0003800000 */
[----:B------:R-:W-:-:S05]  /*01c0*/  UMOV UR5, 0x2 ;  /* 0x0000000200057882 */ /* 0x000fca0000000000 */
[----:B------:R-:W-:Y:S04]  /*01d0*/  DEPBAR.LE SB0, 0x36 ;  /* 0x00008d800000791a */ /* 0x000fe80000000000 */
[----:B------:R-:W0:Y:S02]  /*01e0*/  UTCATOMSWS.FIND_AND_SET.ALIGN UP1, UR5, UR5 ;  /* 0x00000005000575e3 */ /* 0x000e240008020800 */
[----:B0-----:R-:W-:-:S04]  /*01f0*/  PLOP3.LUT P0, PT, PT, PT, UP1, 0x80, 0x8 ;  /* 0x000000000008781c */ /* 0x001fc80003f0f018 */
[----:B------:R-:W-:-:S04]  /*0200*/  SEL R0, RZ, 0xffffffff, !P0 ;  /* 0xffffffffff007807 */ /* 0x000fc80004000000 */
[----:B------:R-:W-:Y:S01]  /*0210*/  ISETP.NE.AND P0, PT, R0, RZ, PT ;  /* 0x000000ff0000720c */ /* 0x000fe20003f05270 */
[----:B------:R-:W-:-:S12]  /*0220*/  IMAD.U32 R0, RZ, RZ, UR5 ;  /* 0x00000005ff007e24 */ /* 0x000fd8000f8e00ff */
[----:B------:R-:W-:Y:S05]  /*0230*/  @!P0 BRA `(.L_x_4) ;  /* 0xfffffffc00dc8947 */ /* 0x000fea000383ffff */
.L_x_3:
[C---:B------:R-:W-:Y:S01]  /*0240*/  VIADD R3, R0.reuse, 0x10 ;  /* 0x0000001000037836 */ /* 0x040fe20000000000 */
[----:B------:R-:W-:Y:S01]  /*0250*/  UMOV UR5, 0x50 ;  /* 0x0000005000057882 */ /* 0x000fe20000000000 */
[----:B------:R-:W-:Y:S01]  /*0260*/  SHF.L.U32 R2, R7, R0, RZ ;  /* 0x0000000007027219 */ /* 0x000fe200000006ff */
[----:B------:R-:W-:Y:S01]  /*0270*/  ULEA UR5, UR6, UR5, 0x18 ;  /* 0x0000000506057291 */ /* 0x000fe2000f8ec0ff */
[----:B------:R-:W-:Y:S01]  /*0280*/  IMAD.SHL.U32 R0, R0, 0x20, RZ ;  /* 0x0000002000007824 */ /* 0x000fe200078e00ff */
[----:B------:R-:W-:-:S04]  /*0290*/  SHF.L.U32 R3, R4, R3, RZ ;  /* 0x0000000304037219 */ /* 0x000fc800000006ff */
[----:B------:R-:W-:-:S05]  /*02a0*/  LOP3.LUT R2, R3, R2, RZ, 0xfc, !PT ;  /* 0x0000000203027212 */ /* 0x000fca00078efcff */
[----:B------:R0:W-:Y:S04]  /*02b0*/  ATOMS.OR RZ, [UR5], R2 ;  /* 0x00000002ffff798c */ /* 0x0001e8000b000005 */
[----:B------:R0:W-:Y:S01]  /*02c0*/  STS [UR4], R0 ;  /* 0x00000000ff007988 */ /* 0x0001e20008000804 */
[----:B------:R-:W-:Y:S05]  /*02d0*/  BRA `(.L_x_2) ;  /* 0x0000000000107947 */ /* 0x000fea0003800000 */
.L_x_1:
[----:B------:R-:W-:Y:S01]  /*02e0*/  IMAD.MOV.U32 R0, RZ, RZ, -0x1 ;  /* 0xffffffffff007424 */ /* 0x000fe200078e00ff */
[----:B------:R-:W-:-:S04]  /*02f0*/  MOV R2, 0x320 ;  /* 0x0000032000027802 */ /* 0x000fc80000000f00 */
[----:B------:R0:W-:Y:S03]  /*0300*/  STS [UR4], R0 ;  /* 0x00000000ff007988 */ /* 0x0001e60008000804 */
[----:B0-----:R-:W-:Y:S05]  /*0310*/  CALL.REL.NOINC `($__internal_1_$__cuda_sm10x_tcgen05_guardrail_trap_phase_invalid_during_alloc) ;  /* 0x000000b000bc7944 */ /* 0x001fea0003c00000 */
.L_x_2:
[----:B------:R-:W-:Y:S05]  /*0320*/  WARPSYNC.ALL ;  /* 0x0000000000007948 */ /* 0x000fea0003800000 */
[----:B------:R-:W-:Y:S01]  /*0330*/  NOP ;  /* 0x0000000000007918 */ /* 0x000fe20000000000 */
.L_x_0:
[----:B------:R-:W1:Y:S08]  /*0340*/  LDC.64 R58, c[0x0][0x398] ;  /* 0x0000e600ff3a7b82 */ /* 0x000e700000000a00 */
[----:B------:R-:W2:Y:S02]  /*0350*/  S2UR UR5, SR_CgaSize ;  /* 0x00000000000579c3 */ /* 0x000ea40000008a00 */
[----:B--2---:R-:W-:-:S12]  /*0360*/  UIMAD UR5, UR5, -0xa0, URZ ;  /* 0xffffff60050578a4 */ /* 0x004fd8000f8e02ff */
[----:B------:R-:W2:Y:S01]  /*0370*/  LDCU UR5, c[0x0][UR5+0x2b0] ;  /* 0x00005600050577ac */ /* 0x000ea20008000800 */
[----:B------:R-:W-:Y:S01]  /*0380*/  UMOV UR13, 0x400 ;  /* 0x00000400000d7882 */ /* 0x000fe20000000000 */
[----:B------:R-:W3:Y:S01]  /*0390*/  LDCU UR7, c[0x0][0x3b0] ;  /* 0x00007600ff0777ac */ /* 0x000ee20008000800 */
[----:B------:R-:W4:Y:S01]  /*03a0*/  S2UR UR4, SR_CTAID.X ;  /* 0x00000000000479c3 */ /* 0x000f220000002500 */
[----:B------:R-:W5:Y:S01]  /*03b0*/  LDCU.128 UR20, c[0x0][0x380] ;  /* 0x00007000ff1477ac */ /* 0x000f620008000c00 */
[----:B------:R-:W0:Y:S06]  /*03c0*/  LDCU UR29, c[0x0][0x3b0] ;  /* 0x00007600ff1d77ac */ /* 0x000e2c0008000800 */
[----:B------:R-:W0:Y:S01]  /*03d0*/  LDC R205, c[0x0][0x3a0] ;  /* 0x0000e800ffcd7b82 */ /* 0x000e220000000800 */
[----:B------:R-:W0:Y:S01]  /*03e0*/  LDCU UR30, c[0x0][0x3b0] ;  /* 0x00007600ff1e77ac */ /* 0x000e220008000800 */
[----:B------:R-:W0:Y:S02]  /*03f0*/  LDCU UR31, c[0x0][0x3b0] ;  /* 0x00007600ff1f77ac */ /* 0x000e240008000800 */
[----:B01----:R-:W-:Y:S01]  /*0400*/  VIADD R0, R59, 0x3f ;  /* 0x0000003f3b007836 */ /* 0x003fe20000000000 */
[----:B------:R-:W-:Y:S01]  /*0410*/  IABS R13, R58 ;  /* 0x0000003a000d7213 */ /* 0x000fe20000000000 */
[----:B------:R-:W0:Y:S02]  /*0420*/  LDCU UR33, c[0x0][0x3b0] ;  /* 0x00007600ff2177ac */ /* 0x000e240008000800 */
[----:B------:R-:W1:Y:S01]  /*0430*/  LDC R135, c[0x0][0x3a8] ;  /* 0x0000ea00ff877b82 */ /* 0x000e620000000800 */
[----:B------:R-:W-:Y:S01]  /*0440*/  SHF.R.S32.HI R3, RZ, 0x1f, R0 ;  /* 0x0000001fff037819 */ /* 0x000fe20000011400 */
[----:B------:R-:W0:Y:S01]  /*0450*/  LDCU UR9, c[0x0][0x3b0] ;  /* 0x00007600ff0977ac */ /* 0x000e220008000800 */
[----:B----4-:R-:W-:-:S02]  /*0460*/  I2FP.F32.U32 R6, UR4 ;  /* 0x0000000400067c45 */ /* 0x010fc40008201000 */
[----:B------:R-:W-:Y:S01]  /*0470*/  LEA.HI R3, R3, R0, RZ, 0x6 ;  /* 0x0000000003037211 */ /* 0x000fe200078f30ff */
[----:B------:R-:W4:Y:S02]  /*0480*/  LDCU UR10, c[0x0][0x3b0] ;  /* 0x00007600ff0a77ac */ /* 0x000f240008000800 */
[----:B--2---:R-:W-:Y:S01]  /*0490*/  FMUL R6, R6, UR5 ;  /* 0x0000000506067c20 */ /* 0x004fe20008400000 */
[----:B------:R-:W-:Y:S01]  /*04a0*/  SHF.R.S32.HI R3, RZ, 0x6, R3 ;  /* 0x00000006ff037819 */ /* 0x000fe20000011403 */
[----:B------:R-:W2:Y:S01]  /*04b0*/  S2UR UR5, SR_CgaCtaId ;  /* 0x00000000000579c3 */ /* 0x000ea20000008800 */
[----:B------:R-:W0:Y:S01]  /*04c0*/  LDCU UR11, c[0x0][0x3b0] ;  /* 0x00007600ff0b77ac */ /* 0x000e220008000800 */
[----:B------:R-:W-:Y:S01]  /*04d0*/  F2I.U32.TRUNC.NTZ R7, R6 ;  /* 0x0000000600077305 */ /* 0x000fe2000020f000 */
[----:B------:R-:W-:Y:S02]  /*04e0*/  VIADD R38, R205, 0xfffffffb ;  /* 0xfffffffbcd267836 */ /* 0x000fe40000000000 */
[----:B------:R-:W-:Y:S01]  /*04f0*/  IMAD.SHL.U32 R4, R3, 0x8, RZ ;  /* 0x0000000803047824 */ /* 0x000fe200078e00ff */
[----:B------:R-:W0:Y:S04]  /*0500*/  LDCU UR14, c[0x0][0x3b0] ;  /* 0x00007600ff0e77ac */ /* 0x000e280008000800 */
[----:B------:R-:W-:Y:S01]  /*0510*/  IABS R9, R4 ;  /* 0x0000000400097213 */ /* 0x000fe20000000000 */
[----:B------:R-:W0:Y:S03]  /*0520*/  LDCU UR15, c[0x0][0x3b0] ;  /* 0x00007600ff0f77ac */ /* 0x000e260008000800 */
[----:B------:R-:W0:Y:S01]  /*0530*/  I2F.RP R0, R9 ;  /* 0x0000000900007306 */ /* 0x000e220000209400 */
[----:B------:R-:W1:Y:S01]  /*0540*/  LDCU UR16, c[0x0][0x3b0] ;  /* 0x00007600ff1077ac */ /* 0x000e620008000800 */
[----:B------:R-:W1:Y:S01]  /*0550*/  LDCU UR17, c[0x0][0x3b0] ;  /* 0x00007600ff1177ac */ /* 0x000e620008000800 */
[----:B------:R-:W1:Y:S01]  /*0560*/  LDCU UR18, c[0x0][0x3b0] ;  /* 0x00007600ff1277ac */ /* 0x000e620008000800 */
[----:B--2---:R-:W-:-:S04]  /*0570*/  USHF.L.U32 UR4, UR5, 0x7, URZ ;  /* 0x0000000705047899 */ /* 0x004fc800080006ff */
[----:B0-----:R-:W0:Y:S01]  /*0580*/  MUFU.RCP R0, R0 ;  /* 0x0000000000007308 */ /* 0x001e220000001000 */
[----:B------:R-:W-:Y:S02]  /*0590*/  ULEA UR13, UR5, UR13, 0x18 ;  /* 0x0000000d050d7291 */ /* 0x000fe4000f8ec0ff */
[----:B------:R-:W-:Y:S01]  /*05a0*/  ULOP3.LUT UR4, UR4, 0x180, URZ, 0xc0, !UPT ;  /* 0x0000018004047892 */ /* 0x000fe2000f8ec0ff */
[----:B------:R-:W2:Y:S01]  /*05b0*/  LDCU UR19, c[0x0][0x3b0] ;  /* 0x00007600ff1377ac */ /* 0x000ea20008000800 */
[----:B------:R-:W1:Y:S01]  /*05c0*/  LDCU UR24, c[0x0][0x3b0] ;  /* 0x00007600ff1877ac */ /* 0x000e620008000800 */
[----:B------:R-:W1:Y:S01]  /*05d0*/  LDCU UR25, c[0x0][0x3b0] ;  /* 0x00007600ff1977ac */ /* 0x000e620008000800 */
[----:B0-----:R-:W-:Y:S01]  /*05e0*/  VIADD R2, R0, 0xffffffe ;  /* 0x0ffffffe00027836 */ /* 0x001fe20000000000 */
[----:B------:R-:W-:Y:S01]  /*05f0*/  IABS R0, R7 ;  /* 0x0000000700007213 */ /* 0x000fe20000000000 */
[----:B------:R-:W0:Y:S02]  /*0600*/  LDCU UR28, c[0x0][0x3b0] ;  /* 0x00007600ff1c77ac */ /* 0x000e240008000800 */
[----:B------:R1:W2:Y:S01]  /*0610*/  F2I.FTZ.U32.TRUNC.NTZ R3, R2 ;  /* 0x0000000200037305 */ /* 0x0002a2000021f000 */
[----:B------:R-:W0:Y:S01]  /*0620*/  LDCU UR32, c[0x0][0x3b0] ;  /* 0x00007600ff2077ac */ /* 0x000e220008000800 */
[----:B------:R-:W0:Y:S01]  /*0630*/  LDCU UR34, c[0x0][0x3b0] ;  /* 0x00007600ff2277ac */ /* 0x000e220008000800 */
[----:B-1----:R-:W-:Y:S01]  /*0640*/  IMAD.MOV.U32 R2, RZ, RZ, RZ ;  /* 0x000000ffff027224 */ /* 0x002fe200078e00ff */
[----:B------:R-:W1:Y:S01]  /*0650*/  LDCU UR35, c[0x0][0x3b0] ;  /* 0x00007600ff2377ac */ /* 0x000e620008000800 */
[----:B------:R-:W0:Y:S01]  /*0660*/  LDCU UR36, c[0x0][0x3b0] ;  /* 0x00007600ff2477ac */ /* 0x000e220008000800 */
[----:B--2---:R-:W-:Y:S01]  /*0670*/  IMAD.MOV R8, RZ, RZ, -R3 ;  /* 0x000000ffff087224 */ /* 0x004fe200078e0a03 */
[----:B------:R-:W2:Y:S03]  /*0680*/  LDCU UR6, c[0x0][0x3a4] ;  /* 0x00007480ff0677ac */ /* 0x000ea60008000800 */
[----:B------:R-:W-:Y:S01]  /*0690*/  IMAD R11, R8, R9, RZ ;  /* 0x00000009080b7224 */ /* 0x000fe200078e02ff */
[----:B------:R-:W-:-:S03]  /*06a0*/  IABS R8, R4 ;  /* 0x0000000400087213 */ /* 0x000fc60000000000 */
[----:B------:R-:W-:-:S04]  /*06b0*/  IMAD.HI.U32 R3, R3, R11, R2 ;  /* 0x0000000b03037227 */ /* 0x000fc800078e0002 */
[----:B------:R-:W-:Y:S02]  /*06c0*/  IMAD.MOV R2, RZ, RZ, -R8 ;  /* 0x000000ffff027224 */ /* 0x000fe400078e0a08 */
[----:B------:R-:W-:-:S04]  /*06d0*/  IMAD.HI.U32 R3, R3, R0, RZ ;  /* 0x0000000003037227 */ /* 0x000fc800078e00ff */
[----:B------:R-:W-:Y:S01]  /*06e0*/  IMAD R0, R3, R2, R0 ;  /* 0x0000000203007224 */ /* 0x000fe200078e0200 */
[----:B------:R-:W-:Y:S04]  /*06f0*/  BAR.SYNC.DEFER_BLOCKING 0x0 ;  /* 0x0000000000007b1d */ /* 0x000fe80000010000 */
[----:B------:R-:W-:-:S13]  /*0700*/  ISETP.GT.U32.AND P1, PT, R9, R0, PT ;  /* 0x000000000900720c */ /* 0x000fda0003f24070 */
[----:B------:R-:W-:Y:S02]  /*0710*/  @!P1 IMAD.IADD R0, R0, 0x1, -R9 ;  /* 0x0000000100009824 */ /* 0x000fe400078e0a09 */
[----:B------:R-:W-:Y:S01]  /*0720*/  @!P1 VIADD R3, R3, 0x1 ;  /* 0x0000000103039836 */ /* 0x000fe20000000000 */
[----:B------:R-:W-:Y:S02]  /*0730*/  ISETP.NE.AND P1, PT, R4, RZ, PT ;  /* 0x000000ff0400720c */ /* 0x000fe40003f25270 */
[----:B------:R-:W-:Y:S02]  /*0740*/  ISETP.GE.U32.AND P0, PT, R0, R9, PT ;  /* 0x000000090000720c */ /* 0x000fe40003f06070 */
[----:B------:R-:W-:-:S04]  /*0750*/  LOP3.LUT R0, R7, R4, RZ, 0x3c, !PT ;  /* 0x0000000407007212 */ /* 0x000fc800078e3cff */
[----:B------:R-:W-:Y:S01]  /*0760*/  ISETP.GE.AND P2, PT, R0, RZ, PT ;  /* 0x000000ff0000720c */ /* 0x000fe20003f46270 */
[----:B------:R-:W-:-:S06]  /*0770*/  VIADD R0, R58, 0x1ff ;  /* 0x000001ff3a007836 */ /* 0x000fcc0000000000 */
[----:B------:R-:W-:-:S04]  /*0780*/  @P0 VIADD R3, R3, 0x1 ;  /* 0x0000000103030836 */ /* 0x000fc80000000000 */
[----:B------:R-:W-:Y:S01]  /*0790*/  IMAD.MOV.U32 R2, RZ, RZ, R3 ;  /* 0x000000ffff027224 */ /* 0x000fe200078e0003 */
[----:B------:R-:W-:-:S03]  /*07a0*/  SHF.R.S32.HI R3, RZ, 0x1f, R0 ;  /* 0x0000001fff037819 */ /* 0x000fc60000011400 */
[----:B------:R-:W-:Y:S01]  /*07b0*/  @!P2 IMAD.MOV R2, RZ, RZ, -R2 ;  /* 0x000000ffff02a224 */ /* 0x000fe200078e0a02 */
[----:B------:R-:W-:Y:S02]  /*07c0*/  @!P1 LOP3.LUT R2, RZ, R4, RZ, 0x33, !PT ;  /* 0x00000004ff029212 */ /* 0x000fe400078e33ff */
[----:B------:R-:W-:-:S03]  /*07d0*/  LEA.HI R3, R3, R0, RZ, 0x9 ;  /* 0x0000000003037211 */ /* 0x000fc600078f48ff */
[----:B------:R-:W-:Y:S02]  /*07e0*/  IMAD.SHL.U32 R12, R2, 0x8, RZ ;  /* 0x00000008020c7824 */ /* 0x000fe400078e00ff */
[----:B------:R-:W-:-:S03]  /*07f0*/  IMAD.MOV R2, RZ, RZ, -R2 ;  /* 0x000000ffff027224 */ /* 0x000fc600078e0a02 */
[----:B------:R-:W-:Y:S01]  /*0800*/  LEA.HI.SX32 R3, R3, -R12, 0x17 ;  /* 0x8000000c03037211 */ /* 0x000fe200078fbaff */
[----:B------:R-:W-:-:S03]  /*0810*/  IMAD R14, R4, R2, R7 ;  /* 0x00000002040e7224 */ /* 0x000fc600078e0207 */
[----:B------:R-:W-:Y:S02]  /*0820*/  VIMNMX R15, PT, PT, R3, 0x8, PT ;  /* 0x00000008030f7848 */ /* 0x000fe40003fe0100 */
[----:B------:R-:W-:Y:S02]  /*0830*/  IABS R11, R14 ;  /* 0x0000000e000b7213 */ /* 0x000fe40000000000 */
[-C--:B------:R-:W-:Y:S02]  /*0840*/  IABS R9, R15.reuse ;  /* 0x0000000f00097213 */ /* 0x080fe40000000000 */
[----:B------:R-:W-:Y:S02]  /*0850*/  IABS R4, R15 ;  /* 0x0000000f00047213 */ /* 0x000fe40000000000 */
[----:B------:R-:W0:Y:S08]  /*0860*/  I2F.RP R0, R9 ;  /* 0x0000000900007306 */ /* 0x000e300000209400 */
[----:B0-----:R-:W0:Y:S02]  /*0870*/  MUFU.RCP R0, R0 ;  /* 0x0000000000007308 */ /* 0x001e240000001000 */
[----:B0-----:R-:W-:-:S02]  /*0880*/  VIADD R3, R0, 0xffffffe ;  /* 0x0ffffffe00037836 */ /* 0x001fc40000000000 */
[----:B------:R-:W-:Y:S01]  /*0890*/  IMAD.MOV R0, RZ, RZ, -R4 ;  /* 0x000000ffff007224 */ /* 0x000fe200078e0a04 */
[----:B------:R-:W-:-:S03]  /*08a0*/  IABS R4, R59 ;  /* 0x0000003b00047213 */ /* 0x000fc60000000000 */
[----:B------:R-:W0:Y:S08]  /*08b0*/  F2I.FTZ.U32.TRUNC.NTZ R3, R3 ;  /* 0x0000000300037305 */ /* 0x000e30000021f000 */
[----:B------:R-:W1:Y:S01]  /*08c0*/  I2F.RP R10, R4 ;  /* 0x00000004000a7306 */ /* 0x000e620000209400 */
[----:B0-----:R-:W-:-:S04]  /*08d0*/  IMAD.MOV R6, RZ, RZ, -R3 ;  /* 0x000000ffff067224 */ /* 0x001fc800078e0a03 */
[----:B------:R-:W-:-:S04]  /*08e0*/  IMAD.MOV.U32 R2, RZ, RZ, R6 ;  /* 0x000000ffff027224 */ /* 0x000fc800078e0006 */
[----:B------:R-:W-:Y:S01]  /*08f0*/  IMAD R7, R2, R9, RZ ;  /* 0x0000000902077224 */ /* 0x000fe200078e02ff */
[----:B-1----:R-:W0:Y:S01]  /*0900*/  MUFU.RCP R10, R10 ;  /* 0x0000000a000a7308 */ /* 0x002e220000001000 */
[----:B------:R-:W-:-:S04]  /*0910*/  IMAD.MOV.U32 R2, RZ, RZ, RZ ;  /* 0x000000ffff027224 */ /* 0x000fc800078e00ff */
[----:B------:R-:W-:-:S03]  /*0920*/  IMAD.HI.U32 R2, R3, R7, R2 ;  /* 0x0000000703027227 */ /* 0x000fc600078e0002 */
[----:B------:R-:W1:Y:S03]  /*0930*/  I2F.RP R3, R13 ;  /* 0x0000000d00037306 */ /* 0x000e660000209400 */
[----:B------:R-:W-:-:S04]  /*0940*/  IMAD.HI.U32 R2, R2, R11, RZ ;  /* 0x0000000b02027227 */ /* 0x000fc800078e00ff */
[----:B------:R-:W-:Y:S01]  /*0950*/  IMAD R0, R2, R0, R11 ;  /* 0x0000000002007224 */ /* 0x000fe200078e020b */
[----:B------:R-:W-:Y:S01]  /*0960*/  SHF.R.U32.HI R11, RZ, 0x6, R5 ;  /* 0x00000006ff0b7819 */ /* 0x000fe20000011605 */
[----:B0-----:R-:W-:-:S03]  /*0970*/  VIADD R8, R10, 0xffffffe ;  /* 0x0ffffffe0a087836 */ /* 0x001fc60000000000 */
[----:B------:R-:W-:Y:S02]  /*0980*/  ISETP.GT.U32.AND P1, PT, R9, R0, PT ;  /* 0x000000000900720c */ /* 0x000fe40003f24070 */
[----:B------:R-:W-:Y:S01]  /*0990*/  SGXT.U32 R11, R11, 0x1 ;  /* 0x000000010b0b781a */ /* 0x000fe20000000000 */
[----:B-1----:R-:W0:Y:S10]  /*09a0*/  MUFU.RCP R3, R3 ;  /* 0x0000000300037308 */ /* 0x002e340000001000 */
[----:B------:R-:W-:-:S02]  /*09b0*/  @!P1 IMAD.IADD R0, R0, 0x1, -R9 ;  /* 0x0000000100009824 */ /* 0x000fc400078e0a09 */
[----:B------:R-:W-:Y:S01]  /*09c0*/  @!P1 VIADD R2, R2, 0x1 ;  /* 0x0000000102029836 */ /* 0x000fe20000000000 */
[----:B------:R-:W-:Y:S02]  /*09d0*/  ISETP.NE.AND P1, PT, R15, RZ, PT ;  /* 0x000000ff0f00720c */ /* 0x000fe40003f25270 */
[----:B------:R-:W-:Y:S02]  /*09e0*/  ISETP.GE.U32.AND P0, PT, R0, R9, PT ;  /* 0x000000090000720c */ /* 0x000fe40003f06070 */
[----:B------:R-:W-:Y:S01]  /*09f0*/  LOP3.LUT R0, R14, R15, RZ, 0x3c, !PT ;  /* 0x0000000f0e007212 */ /* 0x000fe200078e3cff */
[----:B0-----:R-:W-:Y:S01]  /*0a00*/  VIADD R6, R3, 0xffffffe ;  /* 0x0ffffffe03067836 */ /* 0x001fe20000000000 */
[----:B------:R-:W0:Y:S01]  /*0a10*/  F2I.FTZ.U32.TRUNC.NTZ R9, R8 ;  /* 0x0000000800097305 */ /* 0x000e22000021f000 */
[----:B------:R-:W-:Y:S02]  /*0a20*/  LOP3.LUT R3, R5, 0x7f, RZ, 0xc0, !PT ;  /* 0x0000007f05037812 */ /* 0x000fe400078ec0ff */
[----:B------:R-:W-:-:S05]  /*0a30*/  ISETP.GE.AND P2, PT, R0, RZ, PT ;  /* 0x000000ff0000720c */ /* 0x000fca0003f46270 */
[----:B------:R1:W2:Y:S01]  /*0a40*/  F2I.FTZ.U32.TRUNC.NTZ R7, R6 ;  /* 0x0000000600077305 */ /* 0x0002a2000021f000 */
[----:B------:R-:W-:-:S04]  /*0a50*/  @P0 VIADD R2, R2, 0x1 ;  /* 0x0000000102020836 */ /* 0x000fc80000000000 */
[----:B------:R-:W-:Y:S02]  /*0a60*/  IMAD.MOV.U32 R16, RZ, RZ, R2 ;  /* 0x000000ffff107224 */ /* 0x000fe400078e0002 */
[----:B0-----:R-:W-:Y:S02]  /*0a70*/  IMAD.MOV R17, RZ, RZ, -R9 ;  /* 0x000000ffff117224 */ /* 0x001fe400078e0a09 */
[----:B------:R-:W-:Y:S01]  /*0a80*/  @!P2 IMAD.MOV R16, RZ, RZ, -R16 ;  /* 0x000000ffff10a224 */ /* 0x000fe200078e0a10 */
[----:B------:R-:W-:Y:S01]  /*0a90*/  @!P1 LOP3.LUT R16, RZ, R15, RZ, 0x33, !PT ;  /* 0x0000000fff109212 */ /* 0x000fe200078e33ff */
[----:B-1----:R-:W-:-:S04]  /*0aa0*/  IMAD.MOV.U32 R6, RZ, RZ, RZ ;  /* 0x000000ffff067224 */ /* 0x002fc800078e00ff */
[----:B------:R-:W-:Y:S02]  /*0ab0*/  IMAD.MOV R0, RZ, RZ, -R16 ;  /* 0x000000ffff007224 */ /* 0x000fe400078e0a10 */
[--C-:B--2---:R-:W-:Y:S02]  /*0ac0*/  IMAD.MOV R8, RZ, RZ, -R7.reuse ;  /* 0x000000ffff087224 */ /* 0x104fe400078e0a07 */
[----:B------:R-:W-:Y:S02]  /*0ad0*/  IMAD R0, R15, R0, R14 ;  /* 0x000000000f007224 */ /* 0x000fe400078e020e */
[----:B------:R-:W-:Y:S02]  /*0ae0*/  IMAD R15, R8, R13, RZ ;  /* 0x0000000d080f7224 */ /* 0x000fe400078e02ff */
[----:B------:R-:W-:Y:S02]  /*0af0*/  IMAD.IADD R0, R12, 0x1, R0 ;  /* 0x000000010c007824 */ /* 0x000fe400078e0200 */
[----:B------:R-:W0:Y:S01]  /*0b00*/  LDS R12, [UR13] ;  /* 0x0000000dff0c7984 */ /* 0x000e220008000800 */
[----:B------:R-:W-:-:S02]  /*0b10*/  IMAD.HI.U32 R6, R7, R15, R6 ;  /* 0x0000000f07067227 */ /* 0x000fc400078e0006 */
[----:B------:R-:W-:Y:S01]  /*0b20*/  LEA R2, R0, UR4, 0x9 ;  /* 0x0000000400027c11 */ /* 0x000fe2000f8e48ff */
[----:B------:R-:W1:Y:S01]  /*0b30*/  LDCU UR4, c[0x0][0x3ac] ;  /* 0x00007580ff0477ac */ /* 0x000e620008000800 */
[----:B------:R-:W-:Y:S02]  /*0b40*/  IMAD.SHL.U32 R0, R16, 0x40, RZ ;  /* 0x0000004010007824 */ /* 0x000fe400078e00ff */
[----:B------:R-:W-:Y:S02]  /*0b50*/  IMAD R7, R17, R4, RZ ;  /* 0x0000000411077224 */ /* 0x000fe400078e02ff */
[----:B------:R-:W-:Y:S01]  /*0b60*/  IMAD.IADD R2, R3, 0x1, R2 ;  /* 0x0000000103027824 */ /* 0x000fe200078e0202 */
[----:B------:R-:W-:Y:S01]  /*0b70*/  LOP3.LUT R11, R0, R11, RZ, 0xfc, !PT ;  /* 0x0000000b000b7212 */ /* 0x000fe200078efcff */
[----:B------:R-:W-:-:S03]  /*0b80*/  IMAD.MOV.U32 R8, RZ, RZ, RZ ;  /* 0x000000ffff087224 */ /* 0x000fc600078e00ff */
[----:B------:R-:W-:Y:S01]  /*0b90*/  IABS R10, R2 ;  /* 0x00000002000a7213 */ /* 0x000fe20000000000 */
[----:B------:R-:W-:Y:S01]  /*0ba0*/  IMAD.HI.U32 R8, R9, R7, R8 ;  /* 0x0000000709087227 */ /* 0x000fe200078e0008 */
[C---:B------:R-:W-:Y:S02]  /*0bb0*/  LOP3.LUT R16, R11.reuse, 0x2, RZ, 0xfc, !PT ;  /* 0x000000020b107812 */ /* 0x040fe400078efcff */
[C---:B------:R-:W-:Y:S01]  /*0bc0*/  LOP3.LUT R18, R11.reuse, 0x6, RZ, 0xfc, !PT ;  /* 0x000000060b127812 */ /* 0x040fe200078efcff */
[----:B------:R-:W-:Y:S01]  /*0bd0*/  IMAD.HI.U32 R6, R6, R10, RZ ;  /* 0x0000000a06067227 */ /* 0x000fe200078e00ff */
[----:B------:R-:W-:Y:S02]  /*0be0*/  IABS R14, R16 ;  /* 0x00000010000e7213 */ /* 0x000fe40000000000 */
[----:B------:R-:W-:Y:S01]  /*0bf0*/  IABS R17, R18 ;  /* 0x0000001200117213 */ /* 0x000fe20000000000 */
[----:B------:R-:W-:Y:S01]  /*0c00*/  IMAD.MOV R6, RZ, RZ, -R6 ;  /* 0x000000ffff067224 */ /* 0x000fe200078e0a06 */
[----:B------:R-:W-:Y:S01]  /*0c10*/  ISETP.GE.AND P2, PT, R18, RZ, PT ;  /* 0x000000ff1200720c */ /* 0x000fe20003f46270 */
[----:B------:R-:W-:Y:S01]  /*0c20*/  IMAD.MOV.U32 R9, RZ, RZ, R14 ;  /* 0x000000ffff097224 */ /* 0x000fe200078e000e */
[----:B------:R-:W-:Y:S01]  /*0c30*/  LOP3.LUT R14, R11, 0x4, RZ, 0xfc, !PT ;  /* 0x000000040b0e7812 */ /* 0x000fe200078efcff */
[----:B------:R-:W-:Y:S01]  /*0c40*/  IMAD R6, R13, R6, R10 ;  /* 0x000000060d067224 */ /* 0x000fe200078e020a */
[----:B------:R-:W-:Y:S01]  /*0c50*/  SHF.R.U32.HI R10, RZ, 0x5, R5 ;  /* 0x00000005ff0a7819 */ /* 0x000fe20000011605 */
[----:B------:R-:W-:Y:S01]  /*0c60*/  IMAD.HI.U32 R7, R8, R9, RZ ;  /* 0x0000000908077227 */ /* 0x000fe200078e00ff */
[----:B------:R-:W-:-:S02]  /*0c70*/  IABS R15, R14 ;  /* 0x0000000e000f7213 */ /* 0x000fc40000000000 */
[----:B------:R-:W-:Y:S01]  /*0c80*/  R2UR UR8, R10 ;  /* 0x000000000a0872ca */ /* 0x000fe200000e0000 */
[----:B------:R-:W-:Y:S01]  /*0c90*/  IMAD.HI.U32 R10, R8, R17, RZ ;  /* 0x00000011080a7227 */ /* 0x000fe200078e00ff */
[----:B------:R-:W-:Y:S02]  /*0ca0*/  ISETP.GT.U32.AND P0, PT, R13, R6, PT ;  /* 0x000000060d00720c */ /* 0x000fe40003f04070 */
[----:B------:R-:W-:Y:S01]  /*0cb0*/  ISETP.GE.AND P5, PT, R14, RZ, PT ;  /* 0x000000ff0e00720c */ /* 0x000fe20003fa6270 */
[----:B------:R-:W-:Y:S01]  /*0cc0*/  IMAD.MOV R7, RZ, RZ, -R7 ;  /* 0x000000ffff077224 */ /* 0x000fe200078e0a07 */
[C---:B------:R-:W-:Y:S01]  /*0cd0*/  LOP3.LUT R14, R11.reuse, 0xa, RZ, 0xfc, !PT ;  /* 0x0000000a0b0e7812 */ /* 0x040fe200078efcff */
[----:B------:R-:W-:Y:S01]  /*0ce0*/  IMAD.MOV R10, RZ, RZ, -R10 ;  /* 0x000000ffff0a7224 */ /* 0x000fe200078e0a0a */
[----:B0-----:R-:W-:Y:S01]  /*0cf0*/  R2UR UR12, R12 ;  /* 0x000000000c0c72ca */ /* 0x001fe200000e0000 */
[C---:B------:R-:W-:Y:S01]  /*0d00*/  IMAD R7, R4.reuse, R7, R9 ;  /* 0x0000000704077224 */ /* 0x040fe200078e0209 */
[----:B------:R-:W-:Y:S01]  /*0d10*/  LOP3.LUT R12, R11, 0x8, RZ, 0xfc, !PT ;  /* 0x000000080b0c7812 */ /* 0x000fe200078efcff */
[----:B------:R-:W-:Y:S01]  /*0d20*/  IMAD R17, R4, R10, R17 ;  /* 0x0000000a04117224 */ /* 0x000fe200078e0211 */
[----:B------:R-:W-:Y:S01]  /*0d30*/  IABS R21, R14 ;  /* 0x0000000e00157213 */ /* 0x000fe20000000000 */
[----:B------:R-:W-:Y:S01]  /*0d40*/  IMAD.HI.U32 R9, R8, R15, RZ ;  /* 0x0000000f08097227 */ /* 0x000fe200078e00ff */
[----:B------:R-:W-:-:S02]  /*0d50*/  ISETP.GT.U32.AND P1, PT, R4, R7, PT ;  /* 0x000000070400720c */ /* 0x000fc40003f24070 */
[----:B------:R-:W-:Y:S01]  /*0d60*/  ISETP.GT.U32.AND P3, PT, R4, R17, PT ;  /* 0x000000110400720c */ /* 0x000fe20003f64070 */
[----:B------:R-:W-:Y:S01]  /*0d70*/  IMAD.MOV R9, RZ, RZ, -R9 ;  /* 0x000000ffff097224 */ /* 0x000fe200078e0a09 */
[----:B------:R-:W-:Y:S01]  /*0d80*/  IABS R19, R12 ;  /* 0x0000000c00137213 */ /* 0x000fe20000000000 */
[----:B------:R-:W-:Y:S01]  /*0d90*/  @!P0 IMAD.IADD R6, R6, 0x1, -R13 ;  /* 0x0000000106068824 */ /* 0x000fe200078e0a0d */
[----:B------:R-:W-:Y:S01]  /*0da0*/  ISETP.GE.AND P0, PT, R16, RZ, PT ;  /* 0x000000ff1000720c */ /* 0x000fe20003f06270 */
[----:B------:R-:W-:Y:S01]  /*0db0*/  IMAD R9, R4, R9, R15 ;  /* 0x0000000904097224 */ /* 0x000fe200078e020f */
[----:B------:R-:W-:Y:S01]  /*0dc0*/  LOP3.LUT R15, R11, 0xc, RZ, 0xfc, !PT ;  /* 0x0000000c0b0f7812 */ /* 0x000fe200078efcff */
[----:B------:R-:W-:Y:S01]  /*0dd0*/  IMAD.HI.U32 R10, R8, R19, RZ ;  /* 0x00000013080a7227 */ /* 0x000fe200078e00ff */
[----:B------:R-:W-:Y:S02]  /*0de0*/  ISETP.GT.U32.AND P6, PT, R13, R6, PT ;  /* 0x000000060d00720c */ /* 0x000fe40003fc4070 */
[----:B------:R-:W-:Y:S01]  /*0df0*/  IABS R23, R15 ;  /* 0x0000000f00177213 */ /* 0x000fe20000000000 */
[--C-:B------:R-:W-:Y:S01]  /*0e00*/  @!P1 IMAD.IADD R7, R7, 0x1, -R4.reuse ;  /* 0x0000000107079824 */ /* 0x100fe200078e0a04 */
[C---:B------:R-:W-:Y:S01]  /*0e10*/  ISETP.GT.U32.AND P1, PT, R4.reuse, R9, PT ;  /* 0x000000090400720c */ /* 0x040fe20003f24070 */
[----:B------:R-:W-:Y:S01]  /*0e20*/  @!P3 IMAD.IADD R17, R17, 0x1, -R4 ;  /* 0x000000011111b824 */ /* 0x000fe200078e0a04 */
[----:B------:R-:W-:Y:S01]  /*0e30*/  LOP3.LUT R16, R11, 0x12, RZ, 0xfc, !PT ;  /* 0x000000120b107812 */ /* 0x000fe200078efcff */
[----:B------:R-:W-:Y:S01]  /*0e40*/  IMAD.MOV R10, RZ, RZ, -R10 ;  /* 0x000000ffff0a7224 */ /* 0x000fe200078e0a0a */
[----:B------:R-:W-:-:S02]  /*0e50*/  ISETP.GT.U32.AND P4, PT, R4, R7, PT ;  /* 0x000000070400720c */ /* 0x000fc40003f84070 */
[C---:B------:R-:W-:Y:S01]  /*0e60*/  ISETP.GT.U32.AND P3, PT, R4.reuse, R17, PT ;  /* 0x000000110400720c */ /* 0x040fe20003f64070 */
[----:B------:R-:W-:Y:S01]  /*0e70*/  IMAD R19, R4, R10, R19 ;  /* 0x0000000a04137224 */ /* 0x000fe200078e0213 */
[----:B------:R-:W-:Y:S01]  /*0e80*/  IABS R29, R16 ;  /* 0x00000010001d7213 */ /* 0x000fe20000000000 */
[----:B------:R-:W-:Y:S01]  /*0e90*/  IMAD.HI.U32 R10, R8, R21, RZ ;  /* 0x00000015080a7227 */ /* 0x000fe200078e00ff */
[C---:B------:R-:W-:Y:S02]  /*0ea0*/  LOP3.LUT R18, R11.reuse, 0x18, RZ, 0xfc, !PT ;  /* 0x000000180b127812 */ /* 0x040fe400078efcff */
[----:B------:R-:W-:Y:S01]  /*0eb0*/  LOP3.LUT R20, R11, 0x1a, RZ, 0xfc, !PT ;  /* 0x0000001a0b147812 */ /* 0x000fe200078efcff */
[----:B------:R-:W-:Y:S01]  /*0ec0*/  IMAD.MOV R10, RZ, RZ, -R10 ;  /* 0x000000ffff0a7224 */ /* 0x000fe200078e0a0a */
[----:B------:R-:W-:Y:S01]  /*0ed0*/  IABS R35, R18 ;  /* 0x0000001200237213 */ /* 0x000fe20000000000 */
[--C-:B------:R-:W-:Y:S01]  /*0ee0*/  @!P1 IMAD.IADD R9, R9, 0x1, -R4.reuse ;  /* 0x0000000109099824 */ /* 0x100fe200078e0a04 */
[----:B------:R-:W-:Y:S01]  /*0ef0*/  ISETP.GE.AND P1, PT, R14, RZ, PT ;  /* 0x000000ff0e00720c */ /* 0x000fe20003f26270 */
[C---:B------:R-:W-:Y:S01]  /*0f00*/  IMAD R21, R4.reuse, R10, R21 ;  /* 0x0000000a04157224 */ /* 0x040fe200078e0215 */
[----:B------:R-:W-:Y:S01]  /*0f10*/  LOP3.LUT R10, R11, 0x10, RZ, 0xfc, !PT ;  /* 0x000000100b0a7812 */ /* 0x000fe200078efcff */
[--C-:B------:R-:W-:Y:S01]  /*0f20*/  @!P4 IMAD.IADD R7, R7, 0x1, -R4.reuse ;  /* 0x000000010707c824 */ /* 0x100fe200078e0a04 */
[C---:B------:R-:W-:Y:S01]  /*0f30*/  ISETP.GT.U32.AND P4, PT, R4.reuse, R9, PT ;  /* 0x000000090400720c */ /* 0x040fe20003f84070 */
[----:B------:R-:W-:Y:S01]  /*0f40*/  @!P3 IMAD.IADD R17, R17, 0x1, -R4 ;  /* 0x000000011111b824 */ /* 0x000fe200078e0a04 */
[----:B------:R-:W-:Y:S01]  /*0f50*/  ISETP.GT.U32.AND P3, PT, R4, R21, PT ;  /* 0x000000150400720c */ /* 0x000fe20003f64070 */
[----:B------:R-:W-:Y:S01]  /*0f60*/  @!P6 IMAD.IADD R6, R6, 0x1, -R13 ;  /* 0x000000010606e824 */ /* 0x000fe200078e0a0d */
[----:B------:R-:W-:Y:S01]  /*0f70*/  ISETP.GE.AND P6, PT, R12, RZ, PT ;  /* 0x000000ff0c00720c */ /* 0x000fe20003fc6270 */
[----:B------:R-:W-:Y:S01]  /*0f80*/  IMAD.MOV.U32 R13, RZ, RZ, R7 ;  /* 0x000000ffff0d7224 */ /* 0x000fe200078e0007 */
[----:B------:R-:W-:Y:S01]  /*0f90*/  LEA.HI R7, R5, R0, RZ, 0x1a ;  /* 0x0000000005077211 */ /* 0x000fe200078fd0ff */
[----:B------:R-:W-:Y:S01]  /*0fa0*/  IMAD.HI.U32 R12, R8, R23, RZ ;  /* 0x00000017080c7227 */ /* 0x000fe200078e00ff */
[----:B------:R-:W-:-:S02]  /*0fb0*/  IABS R27, R10 ;  /* 0x0000000a001b7213 */ /* 0x000fc40000000000 */
[----:B------:R-:W-:Y:S01]  /*0fc0*/  IABS R37, R20 ;  /* 0x0000001400257213 */ /* 0x000fe20000000000 */
[----:B------:R-:W-:Y:S01]  /*0fd0*/  VIADD R14, R7, 0xe ;  /* 0x0000000e070e7836 */ /* 0x000fe20000000000 */
[----:B------:R-:W-:Y:S01]  /*0fe0*/  LOP3.LUT R22, R11, 0x32, RZ, 0xfc, !PT ;  /* 0x000000320b167812 */ /* 0x000fe200078efcff */
[----:B------:R-:W-:Y:S01]  /*0ff0*/  @!P0 IMAD.MOV R13, RZ, RZ, -R13 ;  /* 0x000000ffff0d8224 */ /* 0x000fe200078e0a0d */
[C---:B------:R-:W-:Y:S01]  /*1000*/  ISETP.GT.U32.AND P0, PT, R4.reuse, R19, PT ;  /* 0x000000130400720c */ /* 0x040fe20003f04070 */
[--C-:B------:R-:W-:Y:S01]  /*1010*/  @!P3 IMAD.IADD R21, R21, 0x1, -R4.reuse ;  /* 0x000000011515b824 */ /* 0x100fe200078e0a04 */
[----:B------:R-:W-:Y:S01]  /*1020*/  IABS R25, R14 ;  /* 0x0000000e00197213 */ /* 0x000fe20000000000 */
[----:B------:R-:W-:Y:S01]  /*1030*/  @!P4 IMAD.IADD R9, R9, 0x1, -R4 ;  /* 0x000000010909c824 */ /* 0x000fe200078e0a04 */
[----:B------:R-:W-:Y:S01]  /*1040*/  ISETP.GE.AND P4, PT, R15, RZ, PT ;  /* 0x000000ff0f00720c */ /* 0x000fe20003f86270 */
[----:B------:R-:W-:Y:S01]  /*1050*/  IMAD.MOV R12, RZ, RZ, -R12 ;  /* 0x000000ffff0c7224 */ /* 0x000fe200078e0a0c */
[----:B------:R-:W-:Y:S01]  /*1060*/  ISETP.GT.U32.AND P3, PT, R4, R21, PT ;  /* 0x000000150400720c */ /* 0x000fe20003f64070 */
[----:B------:R-:W-:Y:S01]  /*1070*/  IMAD.MOV.U32 R15, RZ, RZ, R9 ;  /* 0x000000ffff0f7224 */ /* 0x000fe200078e0009 */
[----:B------:R-:W-:Y:S01]  /*1080*/  IABS R61, R22 ;  /* 0x00000016003d7213 */ /* 0x000fe20000000000 */
[----:B------:R-:W-:Y:S01]  /*1090*/  IMAD.HI.U32 R9, R8, R25, RZ ;  /* 0x0000001908097227 */ /* 0x000fe200078e00ff */
[----:B------:R-:W-:-:S02]  /*10a0*/  LOP3.LUT R26, R11, 0x36, RZ, 0xfc, !PT ;  /* 0x000000360b1a7812 */ /* 0x000fc400078efcff */
[----:B------:R-:W-:Y:S01]  /*10b0*/  LOP3.LUT R24, R11, 0x34, RZ, 0xfc, !PT ;  /* 0x000000340b187812 */ /* 0x000fe200078efcff */
[C---:B------:R-:W-:Y:S01]  /*10c0*/  IMAD R23, R4.reuse, R12, R23 ;  /* 0x0000000c04177224 */ /* 0x040fe200078e0217 */
[----:B------:R-:W-:Y:S01]  /*10d0*/  IABS R65, R26 ;  /* 0x0000001a00417213 */ /* 0x000fe20000000000 */
[----:B------:R-:W-:Y:S01]  /*10e0*/  IMAD.MOV R9, RZ, RZ, -R9 ;  /* 0x000000ffff097224 */ /* 0x000fe200078e0a09 */
[----:B------:R-:W-:Y:S01]  /*10f0*/  IABS R63, R24 ;  /* 0x00000018003f7213 */ /* 0x000fe20000000000 */
[--C-:B------:R-:W-:Y:S01]  /*1100*/  @!P0 IMAD.IADD R19, R19, 0x1, -R4.reuse ;  /* 0x0000000113138824 */ /* 0x100fe200078e0a04 */
[----:B------:R-:W-:Y:S01]  /*1110*/  LOP3.LUT R28, R11, 0x38, RZ, 0xfc, !PT ;  /* 0x000000380b1c7812 */ /* 0x000fe200078efcff */
[----:B------:R-:W-:Y:S01]  /*1120*/  @!P5 IMAD.MOV R15, RZ, RZ, -R15 ;  /* 0x000000ffff0fd224 */ /* 0x000fe200078e0a0f */
[C---:B------:R-:W-:Y:S01]  /*1130*/  ISETP.GT.U32.AND P5, PT, R4.reuse, R23, PT ;  /* 0x000000170400720c */ /* 0x040fe20003fa4070 */
[C---:B------:R-:W-:Y:S01]  /*1140*/  IMAD R9, R4.reuse, R9, R25 ;  /* 0x0000000904097224 */ /* 0x040fe200078e0219 */
[----:B------:R-:W-:Y:S01]  /*1150*/  ISETP.GT.U32.AND P0, PT, R4, R19, PT ;  /* 0x000000130400720c */ /* 0x000fe20003f04070 */
[----:B------:R-:W-:Y:S01]  /*1160*/  @!P3 IMAD.IADD R21, R21, 0x1, -R4 ;  /* 0x000000011515b824 */ /* 0x000fe200078e0a04 */
[----:B------:R-:W-:Y:S01]  /*1170*/  IABS R67, R11 ;  /* 0x0000000b00437213 */ /* 0x000fe20000000000 */
[----:B------:R-:W-:Y:S01]  /*1180*/  IMAD.HI.U32 R12, R8, R29, RZ ;  /* 0x0000001d080c7227 */ /* 0x000fe200078e00ff */
[----:B------:R-:W-:-:S02]  /*1190*/  ISETP.GT.U32.AND P3, PT, R4, R9, PT ;  /* 0x000000090400720c */ /* 0x000fc40003f64070 */
[----:B------:R-:W-:Y:S01]  /*11a0*/  IABS R69, R28 ;  /* 0x0000001c00457213 */ /* 0x000fe20000000000 */
[----:B------:R-:W-:Y:S01]  /*11b0*/  IMAD.MOV R12, RZ, RZ, -R12 ;  /* 0x000000ffff0c7224 */ /* 0x000fe200078e0a0c */
[----:B------:R-:W-:Y:S01]  /*11c0*/  LOP3.LUT R30, R11, 0x3a, RZ, 0xfc, !PT ;  /* 0x0000003a0b1e7812 */ /* 0x000fe200078efcff */
[----:B------:R-:W-:Y:S01]  /*11d0*/  @!P2 IMAD.MOV R17, RZ, RZ, -R17 ;  /* 0x000000ffff11a224 */ /* 0x000fe200078e0a11 */
[----:B------:R-:W-:Y:S01]  /*11e0*/  BAR.SYNC.DEFER_BLOCKING 0x0 ;  /* 0x0000000000007b1d */ /* 0x000fe20000010000 */
[--C-:B------:R-:W-:Y:S01]  /*11f0*/  @!P5 IMAD.IADD R23, R23, 0x1, -R4.reuse ;  /* 0x000000011717d824 */ /* 0x100fe200078e0a04 */
[----:B------:R-:W-:Y:S01]  /*1200*/  ISETP.GE.AND P2, PT, R14, RZ, PT ;  /* 0x000000ff0e00720c */ /* 0x000fe20003f46270 */
[----:B------:R-:W-:Y:S01]  /*1210*/  @!P0 IMAD.IADD R19, R19, 0x1, -R4 ;  /* 0x0000000113138824 */ /* 0x000fe200078e0a04 */
[----:B------:R-:W-:Y:S01]  /*1220*/  ISETP.GE.AND P0, PT, R10, RZ, PT ;  /* 0x000000ff0a00720c */ /* 0x000fe20003f06270 */
[----:B------:R-:W-:Y:S01]  /*1230*/  IMAD.HI.U32 R10, R8, R27, RZ ;  /* 0x0000001b080a7227 */ /* 0x000fe200078e00ff */
[----:B------:R-:W-:-:S03]  /*1240*/  ISETP.GT.U32.AND P5, PT, R4, R23, PT ;  /* 0x000000170400720c */ /* 0x000fc60003fa4070 */
[----:B------:R-:W-:Y:S02]  /*1250*/  @!P3 IMAD.IADD R9, R9, 0x1, -R4 ;  /* 0x000000010909b824 */ /* 0x000fe400078e0a04 */
[----:B------:R-:W-:Y:S01]  /*1260*/  @!P6 IMAD.MOV R19, RZ, RZ, -R19 ;  /* 0x000000ffff13e224 */ /* 0x000fe200078e0a13 */
[----:B------:R-:W-:Y:S01]  /*1270*/  ISETP.GE.AND P6, PT, R16, RZ, PT ;  /* 0x000000ff1000720c */ /* 0x000fe20003fc6270 */
[----:B------:R-:W-:Y:S01]  /*1280*/  IMAD.MOV R10, RZ, RZ, -R10 ;  /* 0x000000ffff0a7224 */ /* 0x000fe200078e0a0a */
[C---:B------:R-:W-:Y:S01]  /*1290*/  LOP3.LUT R16, R11.reuse, 0x16, RZ, 0xfc, !PT ;  /* 0x000000160b107812 */ /* 0x040fe200078efcff */
[----:B------:R-:W-:Y:S01]  /*12a0*/  @!P1 IMAD.MOV R21, RZ, RZ, -R21 ;  /* 0x000000ffff159224 */ /* 0x000fe200078e0a15 */
[C---:B------:R-:W-:Y:S01]  /*12b0*/  ISETP.GT.U32.AND P3, PT, R4.reuse, R9, PT ;  /* 0x000000090400720c */ /* 0x040fe20003f64070 */
[C---:B------:R-:W-:Y:S01]  /*12c0*/  IMAD R27, R4.reuse, R10, R27 ;  /* 0x0000000a041b7224 */ /* 0x040fe200078e021b */
[----:B------:R-:W-:Y:S01]  /*12d0*/  IABS R33, R16 ;  /* 0x0000001000217213 */ /* 0x000fe20000000000 */
[C---:B------:R-:W-:Y:S01]  /*12e0*/  IMAD R29, R4.reuse, R12, R29 ;  /* 0x0000000c041d7224 */ /* 0x040fe200078e021d */
[----:B------:R-:W-:Y:S01]  /*12f0*/  LOP3.LUT R10, R11, 0x14, RZ, 0xfc, !PT ;  /* 0x000000140b0a7812 */ /* 0x000fe200078efcff */
[----:B------:R-:W-:Y:S01]  /*1300*/  @!P5 IMAD.IADD R23, R23, 0x1, -R4 ;  /* 0x000000011717d824 */ /* 0x000fe200078e0a04 */
[----:B------:R-:W-:Y:S01]  /*1310*/  ISETP.GT.U32.AND P1, PT, R4, R27, PT ;  /* 0x0000001b0400720c */ /* 0x000fe20003f24070 */
[----:B------:R-:W-:Y:S01]  /*1320*/  IMAD.HI.U32 R12, R8, R33, RZ ;  /* 0x00000021080c7227 */ /* 0x000fe200078e00ff */
[----:B------:R-:W-:-:S02]  /*1330*/  IABS R31, R10 ;  /* 0x0000000a001f7213 */ /* 0x000fc40000000000 */
[----:B------:R-:W-:Y:S01]  /*1340*/  ISETP.GE.AND P5, PT, R10, RZ, PT ;  /* 0x000000ff0a00720c */ /* 0x000fe20003fa6270 */
[----:B------:R-:W-:Y:S01]  /*1350*/  @!P4 IMAD.MOV R23, RZ, RZ, -R23 ;  /* 0x000000ffff17c224 */ /* 0x000fe200078e0a17 */
[----:B------:R-:W-:Y:S01]  /*1360*/  ISETP.GT.U32.AND P4, PT, R4, R29, PT ;  /* 0x0000001d0400720c */ /* 0x000fe20003f84070 */
[----:B------:R-:W-:Y:S02]  /*1370*/  IMAD.MOV R12, RZ, RZ, -R12 ;  /* 0x000000ffff0c7224 */ /* 0x000fe400078e0a0c */
[--C-:B------:R-:W-:Y:S01]  /*1380*/  @!P3 IMAD.IADD R9, R9, 0x1, -R4.reuse ;  /* 0x000000010909b824 */ /* 0x100fe200078e0a04 */
[----:B------:R-:W-:Y:S01]  /*1390*/  ISETP.GE.AND P3, PT, R16, RZ, PT ;  /* 0x000000ff1000720c */ /* 0x000fe20003f66270 */
[----:B------:R-:W-:Y:S02]  /*13a0*/  IMAD R33, R4, R12, R33 ;  /* 0x0000000c04217224 */ /* 0x000fe400078e0221 */
[----:B------:R-:W-:Y:S02]  /*13b0*/  IMAD.MOV.U32 R25, RZ, RZ, R9 ;  /* 0x000000ffff197224 */ /* 0x000fe400078e0009 */
[----:B------:R-:W-:-:S02]  /*13c0*/  @!P1 IMAD.IADD R27, R27, 0x1, -R4 ;  /* 0x000000011b1b9824 */ /* 0x000fc400078e0a04 */
[----:B------:R-:W-:Y:S01]  /*13d0*/  @!P2 IMAD.MOV R25, RZ, RZ, -R25 ;  /* 0x000000ffff19a224 */ /* 0x000fe200078e0a19 */
[----:B------:R-:W-:Y:S01]  /*13e0*/  ISETP.GT.U32.AND P2, PT, R4, R33, PT ;  /* 0x000000210400720c */ /* 0x000fe20003f44070 */
[----:B------:R-:W-:Y:S01]  /*13f0*/  IMAD.HI.U32 R10, R8, R31, RZ ;  /* 0x0000001f080a7227 */ /* 0x000fe200078e00ff */
[----:B------:R-:W-:-:S03]  /*1400*/  ISETP.GT.U32.AND P1, PT, R4, R27, PT ;  /* 0x0000001b0400720c */ /* 0x000fc60003f24070 */
[----:B------:R-:W-:Y:S02]  /*1410*/  IMAD.MOV R14, RZ, RZ, -R10 ;  /* 0x000000ffff0e7224 */ /* 0x000fe400078e0a0a */
[--C-:B------:R-:W-:Y:S02]  /*1420*/  @!P4 IMAD.IADD R29, R29, 0x1, -R4.reuse ;  /* 0x000000011d1dc824 */ /* 0x100fe400078e0a04 */
[----:B------:R-:W-:Y:S01]  /*1430*/  IMAD R31, R4, R14, R31 ;  /* 0x0000000e041f7224 */ /* 0x000fe200078e021f */
[----:B------:R-:W-:Y:S01]  /*1440*/  LOP3.LUT R14, R11, 0x1c, RZ, 0xfc, !PT ;  /* 0x0000001c0b0e7812 */ /* 0x000fe200078efcff */
[----:B------:R-:W-:Y:S01]  /*1450*/  IMAD.HI.U32 R10, R8, R35, RZ ;  /* 0x00000023080a7227 */ /* 0x000fe200078e00ff */
[----:B------:R-:W-:Y:S02]  /*1460*/  ISETP.GT.U32.AND P4, PT, R4, R29, PT ;  /* 0x0000001d0400720c */ /* 0x000fe40003f84070 */
[----:B------:R-:W-:Y:S01]  /*1470*/  IABS R39, R14 ;  /* 0x0000000e00277213 */ /* 0x000fe20000000000 */
[----:B------:R-:W-:-:S02]  /*1480*/  @!P2 IMAD.IADD R33, R33, 0x1, -R4 ;  /* 0x000000012121a824 */ /* 0x000fc400078e0a04 */
[----:B------:R-:W-:Y:S02]  /*1490*/  IMAD.MOV R10, RZ, RZ, -R10 ;  /* 0x000000ffff0a7224 */ /* 0x000fe400078e0a0a */
[----:B------:R-:W-:Y:S01]  /*14a0*/  IMAD.HI.U32 R12, R8, R37, RZ ;  /* 0x00000025080c7227 */ /* 0x000fe200078e00ff */
[----:B------:R-:W-:-:S03]  /*14b0*/  ISETP.GT.U32.AND P2, PT, R4, R33, PT ;  /* 0x000000210400720c */ /* 0x000fc60003f44070 */
[----:B------:R-:W-:Y:S01]  /*14c0*/  @!P1 IMAD.IADD R27, R27, 0x1, -R4 ;  /* 0x000000011b1b9824 */ /* 0x000fe200078e0a04 */
[C---:B------:R-:W-:Y:S01]  /*14d0*/  ISETP.GT.U32.AND P1, PT, R4.reuse, R31, PT ;  /* 0x0000001f0400720c */ /* 0x040fe20003f24070 */
[----:B------:R-:W-:Y:S02]  /*14e0*/  IMAD R9, R4, R10, R35 ;  /* 0x0000000a04097224 */ /* 0x000fe400078e0223 */
[----:B------:R-:W-:Y:S02]  /*14f0*/  IMAD.MOV R12, RZ, RZ, -R12 ;  /* 0x000000ffff0c7224 */ /* 0x000fe400078e0a0c */
[----:B------:R-:W-:-:S04]  /*1500*/  IMAD.HI.U32 R10, R8, R39, RZ ;  /* 0x00000027080a7227 */ /* 0x000fc800078e00ff */
[C---:B------:R-:W-:Y:S02]  /*1510*/  IMAD R37, R4.reuse, R12, R37 ;  /* 0x0000000c04257224 */ /* 0x040fe400078e0225 */
[----:B------:R-:W-:Y:S01]  /*1520*/  @!P4 IMAD.IADD R29, R29, 0x1, -R4 ;  /* 0x000000011d1dc824 */ /* 0x000fe200078e0a04 */
[C---:B------:R-:W-:Y:S01]  /*1530*/  ISETP.GT.U32.AND P4, PT, R4.reuse, R9, PT ;  /* 0x000000090400720c */ /* 0x040fe20003f84070 */
[----:B------:R-:W-:Y:S02]  /*1540*/  IMAD.MOV R10, RZ, RZ, -R10 ;  /* 0x000000ffff0a7224 */ /* 0x000fe400078e0a0a */
[----:B------:R-:W-:Y:S01]  /*1550*/  @!P6 IMAD.MOV R29, RZ, RZ, -R29 ;  /* 0x000000ffff1de224 */ /* 0x000fe200078e0a1d */
[C---:B------:R-:W-:Y:S01]  /*1560*/  ISETP.GT.U32.AND P6, PT, R4.reuse, R37, PT ;  /* 0x000000250400720c */ /* 0x040fe20003fc4070 */
[----:B------:R-:W-:Y:S02]  /*1570*/  IMAD R39, R4, R10, R39 ;  /* 0x0000000a04277224 */ /* 0x000fe400078e0227 */
[----:B------:R-:W-:-:S02]  /*1580*/  @!P1 IMAD.IADD R31, R31, 0x1, -R4 ;  /* 0x000000011f1f9824 */ /* 0x000fc400078e0a04 */
[--C-:B------:R-:W-:Y:S01]  /*1590*/  @!P2 IMAD.IADD R33, R33, 0x1, -R4.reuse ;  /* 0x000000012121a824 */ /* 0x100fe200078e0a04 */
[C---:B------:R-:W-:Y:S01]  /*15a0*/  ISETP.GT.U32.AND P2, PT, R4.reuse, R39, PT ;  /* 0x000000270400720c */ /* 0x040fe20003f44070 */
[----:B------:R-:W-:Y:S01]  /*15b0*/  VIADD R16, R7, 0x1e ;  /* 0x0000001e07107836 */ /* 0x000fe20000000000 */
[----:B------:R-:W-:Y:S01]  /*15c0*/  ISETP.GT.U32.AND P1, PT, R4, R31, PT ;  /* 0x0000001f0400720c */ /* 0x000fe20003f24070 */
[----:B------:R-:W-:Y:S01]  /*15d0*/  @!P0 IMAD.MOV R27, RZ, RZ, -R27 ;  /* 0x000000ffff1b8224 */ /* 0x000fe200078e0a1b */
[----:B------:R-:W-:Y:S01]  /*15e0*/  ISETP.GE.AND P0, PT, R18, RZ, PT ;  /* 0x000000ff1200720c */ /* 0x000fe20003f06270 */
[--C-:B------:R-:W-:Y:S01]  /*15f0*/  @!P4 IMAD.IADD R9, R9, 0x1, -R4.reuse ;  /* 0x000000010909c824 */ /* 0x100fe200078e0a04 */
[----:B------:R-:W-:Y:S01]  /*1600*/  IABS R41, R16 ;  /* 0x0000001000297213 */ /* 0x000fe20000000000 */
[----:B------:R-:W-:Y:S01]  /*1610*/  @!P6 IMAD.IADD R37, R37, 0x1, -R4 ;  /* 0x000000012525e824 */ /* 0x000fe200078e0a04 */
[----:B------:R-:W-:Y:S01]  /*1620*/  LOP3.LUT R18, R11, 0x20, RZ, 0xfc, !PT ;  /* 0x000000200b127812 */ /* 0x000fe200078efcff */
[----:B------:R-:W-:Y:S01]  /*1630*/  @!P3 IMAD.MOV R33, RZ, RZ, -R33 ;  /* 0x000000ffff21b224 */ /* 0x000fe200078e0a21 */
[----:B------:R-:W-:Y:S01]  /*1640*/  ISETP.GT.U32.AND P4, PT, R4, R9, PT ;  /* 0x000000090400720c */ /* 0x000fe20003f84070 */
[----:B------:R-:W-:Y:S01]  /*1650*/  IMAD.HI.U32 R10, R8, R41, RZ ;  /* 0x00000029080a7227 */ /* 0x000fe200078e00ff */
[----:B------:R-:W-:-:S02]  /*1660*/  ISETP.GT.U32.AND P6, PT, R4, R37, PT ;  /* 0x000000250400720c */ /* 0x000fc40003fc4070 */
[----:B------:R-:W-:Y:S01]  /*1670*/  IABS R43, R18 ;  /* 0x00000012002b7213 */ /* 0x000fe20000000000 */
[--C-:B------:R-:W-:Y:S01]  /*1680*/  @!P2 IMAD.IADD R39, R39, 0x1, -R4.reuse ;  /* 0x000000012727a824 */ /* 0x100fe200078e0a04 */
[----:B------:R-:W-:Y:S01]  /*1690*/  ISETP.GE.AND P3, PT, R16, RZ, PT ;  /* 0x000000ff1000720c */ /* 0x000fe20003f66270 */
[----:B------:R-:W-:Y:S01]  /*16a0*/  @!P1 IMAD.IADD R31, R31, 0x1, -R4 ;  /* 0x000000011f1f9824 */ /* 0x000fe200078e0a04 */
[----:B------:R-:W-:Y:S01]  /*16b0*/  ISETP.GE.AND P1, PT, R20, RZ, PT ;  /* 0x000000ff1400720c */ /* 0x000fe20003f26270 */
[----:B------:R-:W-:Y:S01]  /*16c0*/  IMAD.MOV R10, RZ, RZ, -R10 ;  /* 0x000000ffff0a7224 */ /* 0x000fe200078e0a0a */
[----:B------:R-:W-:Y:S01]  /*16d0*/  ISETP.GT.U32.AND P2, PT, R4, R39, PT ;  /* 0x000000270400720c */ /* 0x000fe20003f44070 */
[----:B------:R-:W-:Y:S01]  /*16e0*/  @!P5 IMAD.MOV R31, RZ, RZ, -R31 ;  /* 0x000000ffff1fd224 */ /* 0x000fe200078e0a1f */
[----:B------:R-:W-:Y:S01]  /*16f0*/  ISETP.GE.AND P5, PT, R14, RZ, PT ;  /* 0x000000ff0e00720c */ /* 0x000fe20003fa6270 */
[----:B------:R-:W-:Y:S01]  /*1700*/  IMAD.HI.U32 R12, R8, R43, RZ ;  /* 0x0000002b080c7227 */ /* 0x000fe200078e00ff */
[----:B------:R-:W-:-:S02]  /*1710*/  LOP3.LUT R14, R11, 0x28, RZ, 0xfc, !PT ;  /* 0x000000280b0e7812 */ /* 0x000fc400078efcff */
[C---:B------:R-:W-:Y:S01]  /*1720*/  LOP3.LUT R16, R11.reuse, 0x2c, RZ, 0xfc, !PT ;  /* 0x0000002c0b107812 */ /* 0x040fe200078efcff */
[C---:B------:R-:W-:Y:S01]  /*1730*/  IMAD R41, R4.reuse, R10, R41 ;  /* 0x0000000a04297224 */ /* 0x040fe200078e0229 */
[----:B------:R-:W-:Y:S01]  /*1740*/  LOP3.LUT R10, R11, 0x22, RZ, 0xfc, !PT ;  /* 0x000000220b0a7812 */ /* 0x000fe200078efcff */
[----:B------:R-:W-:Y:S01]  /*1750*/  IMAD.MOV R12, RZ, RZ, -R12 ;  /* 0x000000ffff0c7224 */ /* 0x000fe200078e0a0c */
[----:B------:R-:W-:Y:S01]  /*1760*/  IABS R51, R14 ;  /* 0x0000000e00337213 */ /* 0x000fe20000000000 */
[--C-:B------:R-:W-:Y:S01]  /*1770*/  @!P6 IMAD.IADD R37, R37, 0x1, -R4.reuse ;  /* 0x000000012525e824 */ /* 0x100fe200078e0a04 */
[C---:B------:R-:W-:Y:S01]  /*1780*/  ISETP.GT.U32.AND P6, PT, R4.reuse, R41, PT ;  /* 0x000000290400720c */ /* 0x040fe20003fc4070 */
[C---:B------:R-:W-:Y:S01]  /*1790*/  IMAD R43, R4.reuse, R12, R43 ;  /* 0x0000000c042b7224 */ /* 0x040fe200078e022b */
[----:B------:R-:W-:Y:S01]  /*17a0*/  IABS R45, R10 ;  /* 0x0000000a002d7213 */ /* 0x000fe20000000000 */
[--C-:B------:R-:W-:Y:S01]  /*17b0*/  @!P2 IMAD.IADD R39, R39, 0x1, -R4.reuse ;  /* 0x000000012727a824 */ /* 0x100fe200078e0a04 */
[----:B------:R-:W-:Y:S01]  /*17c0*/  LOP3.LUT R12, R11, 0x26, RZ, 0xfc, !PT ;  /* 0x000000260b0c7812 */ /* 0x000fe200078efcff */
[--C-:B------:R-:W-:Y:S01]  /*17d0*/  @!P4 IMAD.IADD R9, R9, 0x1, -R4.reuse ;  /* 0x000000010909c824 */ /* 0x100fe200078e0a04 */
[----:B------:R-:W-:Y:S01]  /*17e0*/  IABS R55, R16 ;  /* 0x0000001000377213 */ /* 0x000fe20000000000 */
[----:B------:R-:W-:Y:S01]  /*17f0*/  @!P5 IMAD.MOV R39, RZ, RZ, -R39 ;  /* 0x000000ffff27d224 */ /* 0x000fe200078e0a27 */
[----:B------:R-:W-:Y:S01]  /*1800*/  ISETP.GT.U32.AND P5, PT, R4, R43, PT ;  /* 0x0000002b0400720c */ /* 0x000fe20003fa4070 */
[----:B------:R-:W-:Y:S01]  /*1810*/  IMAD.MOV.U32 R35, RZ, RZ, R9 ;  /* 0x000000ffff237224 */ /* 0x000fe200078e0009 */
[----:B------:R-:W-:Y:S01]  /*1820*/  LOP3.LUT R9, R11, 0x24, RZ, 0xfc, !PT ;  /* 0x000000240b097812 */ /* 0x000fe200078efcff */
[----:B------:R-:W-:Y:S01]  /*1830*/  @!P1 IMAD.MOV R37, RZ, RZ, -R37 ;  /* 0x000000ffff259224 */ /* 0x000fe200078e0a25 */
[----:B------:R-:W-:Y:S01]  /*1840*/  IABS R49, R12 ;  /* 0x0000000c00317213 */ /* 0x000fe20000000000 */
[----:B------:R-:W-:Y:S01]  /*1850*/  @!P6 IMAD.IADD R41, R41, 0x1, -R4 ;  /* 0x000000012929e824 */ /* 0x000fe200078e0a04 */
[----:B------:R-:W-:Y:S01]  /*1860*/  ISETP.GE.AND P1, PT, R9, RZ, PT ;  /* 0x000000ff0900720c */ /* 0x000fe20003f26270 */
[----:B------:R-:W-:Y:S01]  /*1870*/  @!P0 IMAD.MOV R35, RZ, RZ, -R35 ;  /* 0x000000ffff238224 */ /* 0x000fe200078e0a23 */
[----:B------:R-:W-:Y:S01]  /*1880*/  IABS R47, R9 ;  /* 0x00000009002f7213 */ /* 0x000fe20000000000 */
[----:B------:R-:W-:Y:S01]  /*1890*/  IMAD.HI.U32 R9, R8, R45, RZ ;  /* 0x0000002d08097227 */ /* 0x000fe200078e00ff */
[----:B------:R-:W-:-:S02]  /*18a0*/  ISETP.GT.U32.AND P6, PT, R4, R41, PT ;  /* 0x000000290400720c */ /* 0x000fc40003fc4070 */
[----:B------:R-:W-:Y:S01]  /*18b0*/  ISETP.GE.AND P0, PT, R10, RZ, PT ;  /* 0x000000ff0a00720c */ /* 0x000fe20003f06270 */
[----:B------:R-:W-:Y:S01]  /*18c0*/  @!P5 IMAD.IADD R43, R43, 0x1, -R4 ;  /* 0x000000012b2bd824 */ /* 0x000fe200078e0a04 */
[----:B------:R-:W-:Y:S01]  /*18d0*/  ISETP.GE.AND P2, PT, R12, RZ, PT ;  /* 0x000000ff0c00720c */ /* 0x000fe20003f46270 */
[----:B------:R-:W-:Y:S01]  /*18e0*/  IMAD.HI.U32 R10, R8, R47, RZ ;  /* 0x0000002f080a7227 */ /* 0x000fe200078e00ff */
[----:B------:R-:W-:Y:S02]  /*18f0*/  LOP3.LUT R20, R11, 0x30, RZ, 0xfc, !PT ;  /* 0x000000300b147812 */ /* 0x000fe400078efcff */
[----:B------:R-:W-:Y:S01]  /*1900*/  ISETP.GT.U32.AND P5, PT, R4, R43, PT ;  /* 0x0000002b0400720c */ /* 0x000fe20003fa4070 */
[----:B------:R-:W-:Y:S01]  /*1910*/  IMAD.MOV R9, RZ, RZ, -R9 ;  /* 0x000000ffff097224 */ /* 0x000fe200078e0a09 */
[----:B------:R-:W-:Y:S01]  /*1920*/  IABS R57, R20 ;  /* 0x0000001400397213 */ /* 0x000fe20000000000 */
[----:B------:R-:W-:Y:S01]  /*1930*/  IMAD.MOV R10, RZ, RZ, -R10 ;  /* 0x000000ffff0a7224 */ /* 0x000fe200078e0a0a */
[----:B------:R-:W-:Y:S01]  /*1940*/  ISETP.GE.AND P4, PT, R18, RZ, PT ;  /* 0x000000ff1200720c */ /* 0x000fe20003f86270 */
[----:B------:R-:W-:Y:S01]  /*1950*/  @!P6 IMAD.IADD R41, R41, 0x1, -R4 ;  /* 0x000000012929e824 */ /* 0x000fe200078e0a04 */
[----:B------:R-:W-:Y:S01]  /*1960*/  ISETP.GE.AND P6, PT, R14, RZ, PT ;  /* 0x000000ff0e00720c */ /* 0x000fe20003fc6270 */
[C---:B------:R-:W-:Y:S01]  /*1970*/  IMAD R9, R4.reuse, R9, R45 ;  /* 0x0000000904097224 */ /* 0x040fe200078e022d */
[----:B------:R-:W-:Y:S01]  /*1980*/  LOP3.LUT R14, R11, 0x2a, RZ, 0xfc, !PT ;  /* 0x0000002a0b0e7812 */ /* 0x000fe200078efcff */
[----:B------:R-:W-:-:S02]  /*1990*/  IMAD R47, R4, R10, R47 ;  /* 0x0000000a042f7224 */ /* 0x000fc400078e022f */
[----:B------:R-:W-:Y:S01]  /*19a0*/  @!P3 IMAD.MOV R41, RZ, RZ, -R41 ;  /* 0x000000ffff29b224 */ /* 0x000fe200078e0a29 */
[C---:B------:R-:W-:Y:S01]  /*19b0*/  ISETP.GT.U32.AND P3, PT, R4.reuse, R9, PT ;  /* 0x000000090400720c */ /* 0x040fe20003f64070 */
[----:B------:R-:W-:Y:S01]  /*19c0*/  @!P5 IMAD.IADD R43, R43, 0x1, -R4 ;  /* 0x000000012b2bd824 */ /* 0x000fe200078e0a04 */
[----:B------:R-:W-:Y:S01]  /*19d0*/  ISETP.GT.U32.AND P5, PT, R4, R47, PT ;  /* 0x0000002f0400720c */ /* 0x000fe20003fa4070 */
[----:B------:R-:W-:Y:S01]  /*19e0*/  IMAD.HI.U32 R10, R8, R51, RZ ;  /* 0x00000033080a7227 */ /* 0x000fe200078e00ff */
[----:B------:R-:W-:-:S03]  /*19f0*/  IABS R53, R14 ;  /* 0x0000000e00357213 */ /* 0x000fc60000000000 */
[----:B------:R-:W-:-:S04]  /*1a00*/  IMAD.HI.U32 R12, R8, R49, RZ ;  /* 0x00000031080c7227 */ /* 0x000fc800078e00ff */
[----:B------:R-:W-:Y:S02]  /*1a10*/  IMAD.MOV R10, RZ, RZ, -R10 ;  /* 0x000000ffff0a7224 */ /* 0x000fe400078e0a0a */
[--C-:B------:R-:W-:Y:S02]  /*1a20*/  @!P3 IMAD.IADD R9, R9, 0x1, -R4.reuse ;  /* 0x000000010909b824 */ /* 0x100fe400078e0a04 */
[----:B------:R-:W-:Y:S02]  /*1a30*/  @!P5 IMAD.IADD R47, R47, 0x1, -R4 ;  /* 0x000000012f2fd824 */ /* 0x000fe400078e0a04 */
[----:B------:R-:W-:Y:S01]  /*1a40*/  IMAD.MOV R12, RZ, RZ, -R12 ;  /* 0x000000ffff0c7224 */ /* 0x000fe200078e0a0c */
[C---:B------:R-:W-:Y:S01]  /*1a50*/  ISETP.GT.U32.AND P5, PT, R4.reuse, R9, PT ;  /* 0x000000090400720c */ /* 0x040fe20003fa4070 */
[----:B------:R-:W-:Y:S02]  /*1a60*/  IMAD R51, R4, R10, R51 ;  /* 0x0000000a04337224 */ /* 0x000fe400078e0233 */
[----:B------:R-:W-:-:S04]  /*1a70*/  IMAD.HI.U32 R10, R8, R53, RZ ;  /* 0x00000035080a7227 */ /* 0x000fc800078e00ff */
[----:B------:R-:W-:Y:S02]  /*1a80*/  IMAD R49, R4, R12, R49 ;  /* 0x0000000c04317224 */ /* 0x000fe400078e0231 */
[----:B------:R-:W-:-:S03]  /*1a90*/  IMAD.HI.U32 R12, R8, R55, RZ ;  /* 0x00000037080c7227 */ /* 0x000fc600078e00ff */
[C---:B------:R-:W-:Y:S01]  /*1aa0*/  ISETP.GT.U32.AND P3, PT, R4.reuse, R49, PT ;  /* 0x000000310400720c */ /* 0x040fe20003f64070 */
[----:B------:R-:W-:Y:S02]  /*1ab0*/  IMAD.MOV R10, RZ, RZ, -R10 ;  /* 0x000000ffff0a7224 */ /* 0x000fe400078e0a0a */
[----:B------:R-:W-:Y:S01]  /*1ac0*/  @!P5 IMAD.IADD R9, R9, 0x1, -R4 ;  /* 0x000000010909d824 */ /* 0x000fe200078e0a04 */
[C---:B------:R-:W-:Y:S01]  /*1ad0*/  ISETP.GT.U32.AND P5, PT, R4.reuse, R51, PT ;  /* 0x000000330400720c */ /* 0x040fe20003fa4070 */
[----:B------:R-:W-:Y:S02]  /*1ae0*/  IMAD.MOV R12, RZ, RZ, -R12 ;  /* 0x000000ffff0c7224 */ /* 0x000fe400078e0a0c */
[----:B------:R-:W-:Y:S02]  /*1af0*/  IMAD R53, R4, R10, R53 ;  /* 0x0000000a04357224 */ /* 0x000fe400078e0235 */
[----:B------:R-:W-:-:S04]  /*1b00*/  IMAD.HI.U32 R10, R8, R57, RZ ;  /* 0x00000039080a7227 */ /* 0x000fc800078e00ff */
[C---:B------:R-:W-:Y:S02]  /*1b10*/  IMAD R55, R4.reuse, R12, R55 ;  /* 0x0000000c04377224 */ /* 0x040fe400078e0237 */
[----:B------:R-:W-:Y:S02]  /*1b20*/  IMAD.MOV R12, RZ, RZ, -R10 ;  /* 0x000000ffff0c7224 */ /* 0x000fe400078e0a0a */
[--C-:B------:R-:W-:Y:S02]  /*1b30*/  @!P5 IMAD.IADD R51, R51, 0x1, -R4.reuse ;  /* 0x000000013333d824 */ /* 0x100fe400078e0a04 */
[C---:B------:R-:W-:Y:S02]  /*1b40*/  IMAD R57, R4.reuse, R12, R57 ;  /* 0x0000000c04397224 */ /* 0x040fe400078e0239 */
[----:B------:R-:W-:Y:S01]  /*1b50*/  @!P4 IMAD.MOV R43, RZ, RZ, -R43 ;  /* 0x000000ffff2bc224 */ /* 0x000fe200078e0a2b */
[C---:B------:R-:W-:Y:S01]  /*1b60*/  ISETP.GT.U32.AND P4, PT, R4.reuse, R47, PT ;  /* 0x0000002f0400720c */ /* 0x040fe20003f84070 */
[----:B------:R-:W-:Y:S01]  /*1b70*/  @!P3 IMAD.IADD R49, R49, 0x1, -R4 ;  /* 0x000000013131b824 */ /* 0x000fe200078e0a04 */
[----:B------:R-:W-:Y:S01]  /*1b80*/  ISETP.GT.U32.AND P5, PT, R4, R57, PT ;  /* 0x000000390400720c */ /* 0x000fe20003fa4070 */
[----:B------:R-:W-:-:S03]  /*1b90*/  IMAD.HI.U32 R10, R8, R61, RZ ;  /* 0x0000003d080a7227 */ /* 0x000fc600078e00ff */
[----:B------:R-:W-:Y:S01]  /*1ba0*/  ISETP.GT.U32.AND P3, PT, R4, R49, PT ;  /* 0x000000310400720c */ /* 0x000fe20003f64070 */
[----:B------:R-:W-:Y:S02]  /*1bb0*/  IMAD.MOV R10, RZ, RZ, -R10 ;  /* 0x000000ffff0a7224 */ /* 0x000fe400078e0a0a */
[----:B------:R-:W-:-:S04]  /*1bc0*/  IMAD.HI.U32 R12, R8, R63, RZ ;  /* 0x0000003f080c7227 */ /* 0x000fc800078e00ff */
[--C-:B------:R-:W-:Y:S01]  /*1bd0*/  @!P4 IMAD.IADD R47, R47, 0x1, -R4.reuse ;  /* 0x000000012f2fc824 */ /* 0x100fe200078e0a04 */
[C---:B------:R-:W-:Y:S01]  /*1be0*/  ISETP.GT.U32.AND P4, PT, R4.reuse, R53, PT ;  /* 0x000000350400720c */ /* 0x040fe20003f84070 */
[----:B------:R-:W-:Y:S02]  /*1bf0*/  @!P5 IMAD.IADD R57, R57, 0x1, -R4 ;  /* 0x000000013939d824 */ /* 0x000fe400078e0a04 */
[----:B------:R-:W-:Y:S02]  /*1c00*/  IMAD R61, R4, R10, R61 ;  /* 0x0000000a043d7224 */ /* 0x000fe400078e023d */
[----:B------:R-:W-:Y:S01]  /*1c10*/  IMAD.HI.U32 R10, R8, R65, RZ ;  /* 0x00000041080a7227 */ /* 0x000fe200078e00ff */
[----:B------:R-:W-:-:S03]  /*1c20*/  ISETP.GT.U32.AND P5, PT, R4, R57, PT ;  /* 0x000000390400720c */ /* 0x000fc60003fa4070 */
[----:B------:R-:W-:Y:S02]  /*1c30*/  IMAD.MOV R10, RZ, RZ, -R10 ;  /* 0x000000ffff0a7224 */ /* 0x000fe400078e0a0a */
[----:B------:R-:W-:Y:S01]  /*1c40*/  @!P3 IMAD.IADD R49, R49, 0x1, -R4 ;  /* 0x000000013131b824 */ /* 0x000fe200078e0a04 */
[C---:B------:R-:W-:Y:S01]  /*1c50*/  ISETP.GT.U32.AND P3, PT, R4.reuse, R55, PT ;  /* 0x000000370400720c */ /* 0x040fe20003f64070 */
[C---:B------:R-:W-:Y:S02]  /*1c60*/  IMAD R65, R4.reuse, R10, R65 ;  /* 0x0000000a04417224 */ /* 0x040fe400078e0241 */
[----:B------:R-:W-:Y:S02]  /*1c70*/  IMAD.MOV R12, RZ, RZ, -R12 ;  /* 0x000000ffff0c7224 */ /* 0x000fe400078e0a0c */
[----:B------:R-:W-:Y:S01]  /*1c80*/  @!P4 IMAD.IADD R53, R53, 0x1, -R4 ;  /* 0x000000013535c824 */ /* 0x000fe200078e0a04 */
[----:B------:R-:W-:Y:S01]  /*1c90*/  ISETP.GT.U32.AND P4, PT, R4, R51, PT ;  /* 0x000000330400720c */ /* 0x000fe20003f84070 */
[----:B------:R-:W-:-:S02]  /*1ca0*/  IMAD.MOV.U32 R45, RZ, RZ, R9 ;  /* 0x000000ffff2d7224 */ /* 0x000fc400078e0009 */
[----:B------:R-:W-:Y:S01]  /*1cb0*/  @!P5 IMAD.IADD R57, R57, 0x1, -R4 ;  /* 0x000000013939d824 */ /* 0x000fe200078e0a04 */
[C---:B------:R-:W-:Y:S01]  /*1cc0*/  ISETP.GT.U32.AND P5, PT, R4.reuse, R65, PT ;  /* 0x000000410400720c */ /* 0x040fe20003fa4070 */
[----:B------:R-:W-:Y:S02]  /*1cd0*/  IMAD R63, R4, R12, R63 ;  /* 0x0000000c043f7224 */ /* 0x000fe400078e023f */
[----:B------:R-:W-:-:S04]  /*1ce0*/  IMAD.HI.U32 R9, R8, R67, RZ ;  /* 0x0000004308097227 */ /* 0x000fc800078e00ff */
[----:B------:R-:W-:-:S04]  /*1cf0*/  IMAD.HI.U32 R12, R8, R69, RZ ;  /* 0x00000045080c7227 */ /* 0x000fc800078e00ff */
[----:B------:R-:W-:Y:S02]  /*1d00*/  IMAD.MOV R9, RZ, RZ, -R9 ;  /* 0x000000ffff097224 */ /* 0x000fe400078e0a09 */
[----:B------:R-:W-:Y:S01]  /*1d10*/  @!P0 IMAD.MOV R45, RZ, RZ, -R45 ;  /* 0x000000ffff2d8224 */ /* 0x000fe200078e0a2d */
[C---:B------:R-:W-:Y:S01]  /*1d20*/  ISETP.GT.U32.AND P0, PT, R4.reuse, R53, PT ;  /* 0x000000350400720c */ /* 0x040fe20003f04070 */
[----:B------:R-:W-:Y:S02]  /*1d30*/  IMAD.MOV R12, RZ, RZ, -R12 ;  /* 0x000000ffff0c7224 */ /* 0x000fe400078e0a0c */
[C---:B------:R-:W-:Y:S02]  /*1d40*/  IMAD R9, R4.reuse, R9, R67 ;  /* 0x0000000904097224 */ /* 0x040fe400078e0243 */
[--C-:B------:R-:W-:Y:S02]  /*1d50*/  @!P3 IMAD.IADD R55, R55, 0x1, -R4.reuse ;  /* 0x000000013737b824 */ /* 0x100fe400078e0a04 */
[C---:B------:R-:W-:Y:S01]  /*1d60*/  IMAD R67, R4.reuse, R12, R69 ;  /* 0x0000000c04437224 */ /* 0x040fe200078e0245 */
[----:B------:R-:W-:Y:S01]  /*1d70*/  IABS R69, R30 ;  /* 0x0000001e00457213 */ /* 0x000fe20000000000 */
[--C-:B------:R-:W-:Y:S01]  /*1d80*/  @!P4 IMAD.IADD R51, R51, 0x1, -R4.reuse ;  /* 0x000000013333c824 */ /* 0x100fe200078e0a04 */
[C---:B------:R-:W-:Y:S01]  /*1d90*/  ISETP.GT.U32.AND P3, PT, R4.reuse, R55, PT ;  /* 0x000000370400720c */ /* 0x040fe20003f64070 */
[--C-:B------:R-:W-:Y:S01]  /*1da0*/  @!P5 IMAD.IADD R65, R65, 0x1, -R4.reuse ;  /* 0x000000014141d824 */ /* 0x100fe200078e0a04 */
[C---:B------:R-:W-:Y:S01]  /*1db0*/  ISETP.GT.U32.AND P4, PT, R4.reuse, R61, PT ;  /* 0x0000003d0400720c */ /* 0x040fe20003f84070 */
[----:B------:R-:W-:Y:S01]  /*1dc0*/  @!P0 IMAD.IADD R53, R53, 0x1, -R4 ;  /* 0x0000000135358824 */ /* 0x000fe200078e0a04 */
[C---:B------:R-:W-:Y:S01]  /*1dd0*/  ISETP.GT.U32.AND P5, PT, R4.reuse, R67, PT ;  /* 0x000000430400720c */ /* 0x040fe20003fa4070 */
[----:B------:R-:W-:Y:S01]  /*1de0*/  VIADD R18, R7, 0x2e ;  /* 0x0000002e07127836 */ /* 0x000fe20000000000 */
[----:B------:R-:W-:Y:S01]  /*1df0*/  ISETP.GT.U32.AND P0, PT, R4, R63, PT ;  /* 0x0000003f0400720c */ /* 0x000fe20003f04070 */
[----:B------:R-:W-:-:S02]  /*1e00*/  @!P1 IMAD.MOV R47, RZ, RZ, -R47 ;  /* 0x000000ffff2f9224 */ /* 0x000fc400078e0a2f */
[----:B------:R-:W-:Y:S01]  /*1e10*/  @!P2 IMAD.MOV R49, RZ, RZ, -R49 ;  /* 0x000000ffff31a224 */ /* 0x000fe200078e0a31 */
[----:B------:R-:W-:Y:S01]  /*1e20*/  IABS R71, R18 ;  /* 0x0000001200477213 */ /* 0x000fe20000000000 */
[----:B------:R-:W-:-:S04]  /*1e30*/  IMAD.HI.U32 R10, R8, R69, RZ ;  /* 0x00000045080a7227 */ /* 0x000fc800078e00ff */
[--C-:B------:R-:W-:Y:S01]  /*1e40*/  @!P3 IMAD.IADD R55, R55, 0x1, -R4.reuse ;  /* 0x000000013737b824 */ /* 0x100fe200078e0a04 */
[----:B------:R-:W-:Y:S01]  /*1e50*/  ISETP.GE.AND P3, PT, R14, RZ, PT ;  /* 0x000000ff0e00720c */ /* 0x000fe20003f66270 */
[--C-:B------:R-:W-:Y:S01]  /*1e60*/  @!P4 IMAD.IADD R61, R61, 0x1, -R4.reuse ;  /* 0x000000013d3dc824 */ /* 0x100fe200078e0a04 */
[----:B------:R-:W-:Y:S01]  /*1e70*/  ISETP.GE.AND P4, PT, R16, RZ, PT ;  /* 0x000000ff1000720c */ /* 0x000fe20003f86270 */
[--C-:B------:R-:W-:Y:S01]  /*1e80*/  @!P5 IMAD.IADD R67, R67, 0x1, -R4.reuse ;  /* 0x000000014343d824 */ /* 0x100fe200078e0a04 */
[----:B------:R-:W-:Y:S01]  /*1e90*/  ISETP.GT.U32.AND P5, PT, R4, R9, PT ;  /* 0x000000090400720c */ /* 0x000fe20003fa4070 */
[----:B------:R-:W-:Y:S01]  /*1ea0*/  VIADD R16, R7, 0x3e ;  /* 0x0000003e07107836 */ /* 0x000fe20000000000 */
[----:B------:R-:W-:Y:S01]  /*1eb0*/  LOP3.LUT R14, R11, 0x3c, RZ, 0xfc, !PT ;  /* 0x0000003c0b0e7812 */ /* 0x000fe200078efcff */
[----:B------:R-:W-:Y:S01]  /*1ec0*/  @!P0 IMAD.IADD R63, R63, 0x1, -R4 ;  /* 0x000000013f3f8824 */ /* 0x000fe200078e0a04 */
[----:B------:R-:W-:Y:S01]  /*1ed0*/  ISETP.GE.AND P0, PT, R11, RZ, PT ;  /* 0x000000ff0b00720c */ /* 0x000fe20003f06270 */
[----:B------:R-:W-:Y:S01]  /*1ee0*/  IMAD.HI.U32 R7, R8, R71, RZ ;  /* 0x0000004708077227 */ /* 0x000fe200078e00ff */
[----:B------:R-:W-:-:S02]  /*1ef0*/  IABS R73, R14 ;  /* 0x0000000e00497213 */ /* 0x000fc40000000000 */
[----:B------:R-:W-:Y:S01]  /*1f00*/  IABS R75, R16 ;  /* 0x00000010004b7213 */ /* 0x000fe20000000000 */
[----:B------:R-:W-:Y:S01]  /*1f10*/  @!P3 IMAD.MOV R53, RZ, RZ, -R53 ;  /* 0x000000ffff35b224 */ /* 0x000fe200078e0a35 */
[----:B------:R-:W-:Y:S01]  /*1f20*/  ISETP.GT.U32.AND P1, PT, R4, R61, PT ;  /* 0x0000003d0400720c */ /* 0x000fe20003f24070 */
[----:B------:R-:W-:Y:S01]  /*1f30*/  IMAD.HI.U32 R11, R8, R73, RZ ;  /* 0x00000049080b7227 */ /* 0x000fe200078e00ff */
[C---:B------:R-:W-:Y:S02]  /*1f40*/  ISETP.GT.U32.AND P2, PT, R4.reuse, R63, PT ;  /* 0x0000003f0400720c */ /* 0x040fe40003f44070 */
[----:B------:R-:W-:Y:S01]  /*1f50*/  ISETP.GT.U32.AND P3, PT, R4, R67, PT ;  /* 0x000000430400720c */ /* 0x000fe20003f64070 */
[----:B------:R-:W-:-:S04]  /*1f60*/  IMAD.HI.U32 R8, R8, R75, RZ ;  /* 0x0000004b08087227 */ /* 0x000fc800078e00ff */
[----:B------:R-:W-:Y:S01]  /*1f70*/  @!P5 IMAD.IADD R9, R9, 0x1, -R4 ;  /* 0x000000010909d824 */ /* 0x000fe200078e0a04 */
[C---:B------:R-:W-:Y:S01]  /*1f80*/  ISETP.GT.U32.AND P5, PT, R4.reuse, R65, PT ;  /* 0x000000410400720c */ /* 0x040fe20003fa4070 */
[----:B------:R-:W-:Y:S02]  /*1f90*/  IMAD.MOV R10, RZ, RZ, -R10 ;  /* 0x000000ffff0a7224 */ /* 0x000fe400078e0a0a */
[----:B------:R-:W-:Y:S02]  /*1fa0*/  IMAD.MOV R7, RZ, RZ, -R7 ;  /* 0x000000ffff077224 */ /* 0x000fe400078e0a07 */
[----:B------:R-:W-:Y:S02]  /*1fb0*/  IMAD.MOV R12, RZ, RZ, -R11 ;  /* 0x000000ffff0c7224 */ /* 0x000fe400078e0a0b */
[----:B------:R-:W-:Y:S02]  /*1fc0*/  IMAD.MOV R8, RZ, RZ, -R8 ;  /* 0x000000ffff087224 */ /* 0x000fe400078e0a08 */
[----:B------:R-:W-:-:S02]  /*1fd0*/  IMAD R11, R4, R10, R69 ;  /* 0x0000000a040b7224 */ /* 0x000fc400078e0245 */
[C---:B------:R-:W-:Y:S02]  /*1fe0*/  IMAD R7, R4.reuse, R7, R71 ;  /* 0x0000000704077224 */ /* 0x040fe400078e0247 */
[C---:B------:R-:W-:Y:S02]  /*1ff0*/  IMAD R69, R4.reuse, R12, R73 ;  /* 0x0000000c04457224 */ /* 0x040fe400078e0249 */
[C---:B------:R-:W-:Y:S02]  /*2000*/  IMAD R71, R4.reuse, R8, R75 ;  /* 0x0000000804477224 */ /* 0x040fe400078e024b */
[----:B------:R-:W-:Y:S01]  /*2010*/  @!P6 IMAD.MOV R51, RZ, RZ, -R51 ;  /* 0x000000ffff33e224 */ /* 0x000fe200078e0a33 */
[C---:B------:R-:W-:Y:S01]  /*2020*/  ISETP.GT.U32.AND P6, PT, R4.reuse, R11, PT ;  /* 0x0000000b0400720c */ /* 0x040fe20003fc4070 */
[--C-:B------:R-:W-:Y:S01]  /*2030*/  @!P1 IMAD.IADD R61, R61, 0x1, -R4.reuse ;  /* 0x000000013d3d9824 */ /* 0x100fe200078e0a04 */
[C---:B------:R-:W-:Y:S01]  /*2040*/  ISETP.GT.U32.AND P1, PT, R4.reuse, R69, PT ;  /* 0x000000450400720c */ /* 0x040fe20003f24070 */
[--C-:B------:R-:W-:Y:S01]  /*2050*/  @!P2 IMAD.IADD R63, R63, 0x1, -R4.reuse ;  /* 0x000000013f3fa824 */ /* 0x100fe200078e0a04 */
[C---:B------:R-:W-:Y:S01]  /*2060*/  ISETP.GT.U32.AND P2, PT, R4.reuse, R71, PT ;  /* 0x000000470400720c */ /* 0x040fe20003f44070 */
[----:B------:R-:W-:Y:S01]  /*2070*/  @!P4 IMAD.MOV R55, RZ, RZ, -R55 ;  /* 0x000000ffff37c224 */ /* 0x000fe200078e0a37 */
[C---:B------:R-:W-:Y:S01]  /*2080*/  ISETP.GT.U32.AND P4, PT, R4.reuse, R9, PT ;  /* 0x000000090400720c */ /* 0x040fe20003f84070 */
[--C-:B------:R-:W-:Y:S01]  /*2090*/  @!P5 IMAD.IADD R65, R65, 0x1, -R4.reuse ;  /* 0x000000014141d824 */ /* 0x100fe200078e0a04 */
[----:B------:R-:W-:Y:S01]  /*20a0*/  ISETP.GT.U32.AND P5, PT, R4, R7, PT ;  /* 0x000000070400720c */ /* 0x000fe20003fa4070 */
[----:B------:R-:W-:Y:S01]  /*20b0*/  @!P3 IMAD.IADD R67, R67, 0x1, -R4 ;  /* 0x000000014343b824 */ /* 0x000fe200078e0a04 */
[----:B------:R-:W-:Y:S01]  /*20c0*/  ISETP.GE.AND P3, PT, R20, RZ, PT ;  /* 0x000000ff1400720c */ /* 0x000fe20003f66270 */
[----:B------:R-:W-:-:S02]  /*20d0*/  IMAD.MOV.U32 R144, RZ, RZ, R6 ;  /* 0x000000ffff907224 */ /* 0x000fc400078e0006 */
[--C-:B------:R-:W-:Y:S01]  /*20e0*/  @!P6 IMAD.IADD R11, R11, 0x1, -R4.reuse ;  /* 0x000000010b0be824 */ /* 0x100fe200078e0a04 */
[----:B------:R-:W-:Y:S01]  /*20f0*/  ISETP.GE.AND P6, PT, R22, RZ, PT ;  /* 0x000000ff1600720c */ /* 0x000fe20003fc6270 */
[--C-:B------:R-:W-:Y:S01]  /*2100*/  @!P1 IMAD.IADD R69, R69, 0x1, -R4.reuse ;  /* 0x0000000145459824 */ /* 0x100fe200078e0a04 */
[----:B------:R-:W-:Y:S01]  /*2110*/  ISETP.GE.AND P1, PT, R26, RZ, PT ;  /* 0x000000ff1a00720c */ /* 0x000fe20003f26270 */
[--C-:B------:R-:W-:Y:S01]  /*2120*/  @!P2 IMAD.IADD R71, R71, 0x1, -R4.reuse ;  /* 0x000000014747a824 */ /* 0x100fe200078e0a04 */
[----:B------:R-:W-:Y:S01]  /*2130*/  ISETP.GT.U32.AND P2, PT, R4, R11, PT ;  /* 0x0000000b0400720c */ /* 0x000fe20003f44070 */
[--C-:B------:R-:W-:Y:S01]  /*2140*/  @!P4 IMAD.IADD R9, R9, 0x1, -R4.reuse ;  /* 0x000000010909c824 */ /* 0x100fe200078e0a04 */
[----:B------:R-:W-:Y:S01]  /*2150*/  ISETP.GE.AND P4, PT, R24, RZ, PT ;  /* 0x000000ff1800720c */ /* 0x000fe20003f86270 */
[--C-:B------:R-:W-:Y:S01]  /*2160*/  @!P5 IMAD.IADD R7, R7, 0x1, -R4.reuse ;  /* 0x000000010707d824 */ /* 0x100fe200078e0a04 */
[C---:B------:R-:W-:Y:S01]  /*2170*/  ISETP.GT.U32.AND P5, PT, R4.reuse, R71, PT ;  /* 0x000000470400720c */ /* 0x040fe20003fa4070 */
[----:B------:R-:W-:Y:S01]  /*2180*/  @!P3 IMAD.MOV R57, RZ, RZ, -R57 ;  /* 0x000000ffff39b224 */ /* 0x000fe200078e0a39 */
[----:B------:R-:W-:Y:S01]  /*2190*/  ISETP.GT.U32.AND P3, PT, R4, R69, PT ;  /* 0x000000450400720c */ /* 0x000fe20003f64070 */
[----:B------:R-:W-:Y:S01]  /*21a0*/  @!P0 IMAD.MOV R9, RZ, RZ, -R9 ;  /* 0x000000ffff098224 */ /* 0x000fe200078e0a09 */
[----:B------:R-:W-:Y:S01]  /*21b0*/  ISETP.GE.AND P0, PT, R14, RZ, PT ;  /* 0x000000ff0e00720c */ /* 0x000fe20003f06270 */
[----:B------:R-:W-:Y:S01]  /*21c0*/  @!P6 IMAD.MOV R61, RZ, RZ, -R61 ;  /* 0x000000ffff3de224 */ /* 0x000fe200078e0a3d */
[----:B------:R-:W-:Y:S01]  /*21d0*/  ISETP.GT.U32.AND P6, PT, R4, R7, PT ;  /* 0x000000070400720c */ /* 0x000fe20003fc4070 */
[----:B------:R-:W-:Y:S01]  /*21e0*/  @!P1 IMAD.MOV R65, RZ, RZ, -R65 ;  /* 0x000000ffff419224 */ /* 0x000fe200078e0a41 */
[----:B------:R-:W-:Y:S01]  /*21f0*/  ISETP.NE.AND P1, PT, R58, RZ, PT ;  /* 0x000000ff3a00720c */ /* 0x000fe20003f25270 */
[--C-:B------:R-:W-:Y:S01]  /*2200*/  @!P2 IMAD.IADD R11, R11, 0x1, -R4.reuse ;  /* 0x000000010b0ba824 */ /* 0x100fe200078e0a04 */
[----:B------:R-:W-:Y:S01]  /*2210*/  ISETP.GE.AND P2, PT, R30, RZ, PT ;  /* 0x000000ff1e00720c */ /* 0x000fe20003f46270 */
[----:B------:R-:W-:Y:S01]  /*2220*/  @!P4 IMAD.MOV R63, RZ, RZ, -R63 ;  /* 0x000000ffff3fc224 */ /* 0x000fe200078e0a3f */
[----:B------:R-:W-:Y:S01]  /*2230*/  ISETP.GE.AND P4, PT, R28, RZ, PT ;  /* 0x000000ff1c00720c */ /* 0x000fe20003f86270 */
[--C-:B------:R-:W-:Y:S01]  /*2240*/  @!P5 IMAD.IADD R71, R71, 0x1, -R4.reuse ;  /* 0x000000014747d824 */ /* 0x100fe200078e0a04 */
[----:B------:R-:W-:Y:S01]  /*2250*/  ISETP.GE.AND P5, PT, R16, RZ, PT ;  /* 0x000000ff1000720c */ /* 0x000fe20003fa6270 */
[----:B------:R-:W-:Y:S01]  /*2260*/  @!P3 IMAD.IADD R69, R69, 0x1, -R4 ;  /* 0x000000014545b824 */ /* 0x000fe200078e0a04 */
[----:B------:R-:W-:Y:S01]  /*2270*/  ISETP.GE.AND P3, PT, R18, RZ, PT ;  /* 0x000000ff1200720c */ /* 0x000fe20003f66270 */
[----:B------:R-:W-:-:S02]  /*2280*/  VIADD R16, R205, 0xfffffffc ;  /* 0xfffffffccd107836 */ /* 0x000fc40000000000 */
[----:B------:R-:W-:Y:S01]  /*2290*/  @!P6 IMAD.IADD R7, R7, 0x1, -R4 ;  /* 0x000000010707e824 */ /* 0x000fe200078e0a04 */
[----:B------:R-:W-:Y:S01]  /*22a0*/  LOP3.LUT R4, RZ, R59, RZ, 0x33, !PT ;  /* 0x0000003bff047212 */ /* 0x000fe200078e33ff */
[----:B------:R-:W-:Y:S02]  /*22b0*/  @!P0 IMAD.MOV R69, RZ, RZ, -R69 ;  /* 0x000000ffff458224 */ /* 0x000fe400078e0a45 */
[----:B------:R-:W-:Y:S01]  /*22c0*/  @!P2 IMAD.MOV R11, RZ, RZ, -R11 ;  /* 0x000000ffff0ba224 */ /* 0x000fe200078e0a0b */
[----:B------:R-:W-:Y:S01]  /*22d0*/  ISETP.GE.AND P2, PT, R2, RZ, PT ;  /* 0x000000ff0200720c */ /* 0x000fe20003f46270 */
[----:B------:R-:W-:Y:S01]  /*22e0*/  @!P4 IMAD.MOV R67, RZ, RZ, -R67 ;  /* 0x000000ffff43c224 */ /* 0x000fe200078e0a43 */
[----:B------:R-:W-:Y:S01]  /*22f0*/  ISETP.NE.AND P4, PT, R59, RZ, PT ;  /* 0x000000ff3b00720c */ /* 0x000fe20003f85270 */
[----:B------:R-:W-:Y:S02]  /*2300*/  @!P5 IMAD.MOV R71, RZ, RZ, -R71 ;  /* 0x000000ffff47d224 */ /* 0x000fe400078e0a47 */
[----:B------:R-:W-:Y:S01]  /*2310*/  @!P3 IMAD.MOV R7, RZ, RZ, -R7 ;  /* 0x000000ffff07b224 */ /* 0x000fe200078e0a07 */
[----:B------:R-:W-:-:S02]  /*2320*/  SEL R6, R4, R21, !P4 ;  /* 0x0000001504067207 */ /* 0x000fc40006000000 */
[C---:B------:R-:W-:Y:S02]  /*2330*/  SEL R157, R4.reuse, R33, !P4 ;  /* 0x00000021049d7207 */ /* 0x040fe40006000000 */
[C---:B------:R-:W-:Y:S02]  /*2340*/  SEL R155, R4.reuse, R41, !P4 ;  /* 0x00000029049b7207 */ /* 0x040fe40006000000 */
[C---:B------:R-:W-:Y:S01]  /*2350*/  SEL R21, R4.reuse, R25, !P4 ;  /* 0x0000001904157207 */ /* 0x040fe20006000000 */
[----:B------:R-:W-:Y:S01]  /*2360*/  @!P2 IMAD.MOV R144, RZ, RZ, -R144 ;  /* 0x000000ffff90a224 */ /* 0x000fe200078e0a90 */
[C---:B------:R-:W-:Y:S01]  /*2370*/  SEL R33, R4.reuse, R37, !P4 ;  /* 0x0000002504217207 */ /* 0x040fe20006000000 */
[----:B---3--:R-:W-:Y:S01]  /*2380*/  IMAD R157, R157, UR7, RZ ;  /* 0x000000079d9d7c24 */ /* 0x008fe2000f8e02ff */
[C---:B------:R-:W-:Y:S01]  /*2390*/  SEL R41, R4.reuse, R43, !P4 ;  /* 0x0000002b04297207 */ /* 0x040fe20006000000 */
[----:B------:R-:W-:Y:S01]  /*23a0*/  IMAD R21, R21, UR7, RZ ;  /* 0x0000000715157c24 */ /* 0x000fe2000f8e02ff */
[C---:B------:R-:W-:Y:S01]  /*23b0*/  SEL R9, R4.reuse, R9, !P4 ;  /* 0x0000000904097207 */ /* 0x040fe20006000000 */
[----:B----4-:R-:W-:Y:S01]  /*23c0*/  IMAD R33, R33, UR10, RZ ;  /* 0x0000000a21217c24 */ /* 0x010fe2000f8e02ff */
[C---:B------:R-:W-:Y:S01]  /*23d0*/  SEL R13, R4.reuse, R13, !P4 ;  /* 0x0000000d040d7207 */ /* 0x040fe20006000000 */
[----:B------:R-:W-:Y:S01]  /*23e0*/  IMAD R155, R155, UR14, RZ ;  /* 0x0000000e9b9b7c24 */ /* 0x000fe2000f8e02ff */
[C---:B------:R-:W-:Y:S01]  /*23f0*/  SEL R15, R4.reuse, R15, !P4 ;  /* 0x0000000f040f7207 */ /* 0x040fe20006000000 */
[----:B------:R-:W-:Y:S01]  /*2400*/  IMAD R41, R41, UR15, RZ ;  /* 0x0000000f29297c24 */ /* 0x000fe2000f8e02ff */
[----:B------:R-:W-:-:S02]  /*2410*/  SEL R17, R4, R17, !P4 ;  /* 0x0000001104117207 */ /* 0x000fc40006000000 */
[C---:B------:R-:W-:Y:S02]  /*2420*/  SEL R19, R4.reuse, R19, !P4 ;  /* 0x0000001304137207 */ /* 0x040fe40006000000 */
[C---:B------:R-:W-:Y:S02]  /*2430*/  SEL R23, R4.reuse, R23, !P4 ;  /* 0x0000001704177207 */ /* 0x040fe40006000000 */
[C---:B------:R-:W-:Y:S02]  /*2440*/  SEL R27, R4.reuse, R27, !P4 ;  /* 0x0000001b041b7207 */ /* 0x040fe40006000000 */
[C---:B------:R-:W-:Y:S02]  /*2450*/  SEL R25, R4.reuse, R29, !P4 ;  /* 0x0000001d04197207 */ /* 0x040fe40006000000 */
[C---:B------:R-:W-:Y:S02]  /*2460*/  SEL R31, R4.reuse, R31, !P4 ;  /* 0x0000001f041f7207 */ /* 0x040fe40006000000 */
[C---:B------:R-:W-:Y:S01]  /*2470*/  SEL R35, R4.reuse, R35, !P4 ;  /* 0x0000002304237207 */ /* 0x040fe20006000000 */
[----:B------:R-:W-:Y:S01]  /*2480*/  IMAD R25, R25, UR7, RZ ;  /* 0x0000000719197c24 */ /* 0x000fe2000f8e02ff */
[----:B------:R-:W-:-:S02]  /*2490*/  SEL R37, R4, R39, !P4 ;  /* 0x0000002704257207 */ /* 0x000fc40006000000 */
[C---:B------:R-:W-:Y:S02]  /*24a0*/  SEL R43, R4.reuse, R45, !P4 ;  /* 0x0000002d042b7207 */ /* 0x040fe40006000000 */
[C---:B------:R-:W-:Y:S01]  /*24b0*/  SEL R47, R4.reuse, R47, !P4 ;  /* 0x0000002f042f7207 */ /* 0x040fe20006000000 */
[----:B------:R-:W-:Y:S01]  /*24c0*/  IMAD R37, R37, UR11, RZ ;  /* 0x0000000b25257c24 */ /* 0x000fe2000f8e02ff */
        /* <DEDUP_REMOVED lines=12> */
[----:B------:R-:W-:Y:S01]  /*2590*/  SEL R12, R4, R63, !P4 ;  /* 0x0000003f040c7207 */ /* 0x000fe20006000000 */
[----:B------:R-:W-:Y:S01]  /*25a0*/  IMAD R61, R8, UR29, RZ ;  /* 0x0000001d083d7c24 */ /* 0x000fe2000f8e02ff */
[----:B------:R-:W-:Y:S01]  /*25b0*/  SEL R149, R4, R65, !P4 ;  /* 0x0000004104957207 */ /* 0x000fe20006000000 */
[----:B------:R-:W-:Y:S01]  /*25c0*/  IMAD R63, R10, UR30, RZ ;  /* 0x0000001e0a3f7c24 */ /* 0x000fe2000f8e02ff */
[----:B------:R-:W-:Y:S01]  /*25d0*/  SEL R14, R4, R67, !P4 ;  /* 0x00000043040e7207 */ /* 0x000fe20006000000 */
[----:B------:R-:W-:Y:S01]  /*25e0*/  IMAD R67, R12, UR31, RZ ;  /* 0x0000001f0c437c24 */ /* 0x000fe2000f8e02ff */
[C---:B------:R-:W-:Y:S01]  /*25f0*/  SEL R73, R4.reuse, R11, !P4 ;  /* 0x0000000b04497207 */ /* 0x040fe20006000000 */
[----:B------:R-:W-:Y:S01]  /*2600*/  VIADD R11, R205, 0xfffffffd ;  /* 0xfffffffdcd0b7836 */ /* 0x000fe20000000000 */
[C---:B------:R-:W-:Y:S01]  /*2610*/  SEL R77, R4.reuse, R69, !P4 ;  /* 0x00000045044d7207 */ /* 0x040fe20006000000 */
[----:B------:R-:W-:Y:S01]  /*2620*/  IMAD R149, R149, UR32, RZ ;  /* 0x0000002095957c24 */ /* 0x000fe2000f8e02ff */
[C---:B------:R-:W-:Y:S01]  /*2630*/  SEL R151, R4.reuse, R7, !P4 ;  /* 0x0000000704977207 */ /* 0x040fe20006000000 */
[----:B------:R-:W-:Y:S01]  /*2640*/  VIADD R7, R205, 0xfffffffe ;  /* 0xfffffffecd077836 */ /* 0x000fe20000000000 */
[----:B------:R-:W-:Y:S01]  /*2650*/  SEL R71, R4, R71, !P4 ;  /* 0x0000004704477207 */ /* 0x000fe20006000000 */
[----:B------:R-:W-:Y:S01]  /*2660*/  IMAD R73, R73, UR34, RZ ;  /* 0x0000002249497c24 */ /* 0x000fe2000f8e02ff */
[----:B------:R-:W-:Y:S01]  /*2670*/  LOP3.LUT R4, R5, 0x3f, RZ, 0xc0, !PT ;  /* 0x0000003f05047812 */ /* 0x000fe200078ec0ff */
[----:B------:R-:W-:Y:S01]  /*2680*/  IMAD R151, R151, UR28, RZ ;  /* 0x0000001c97977c24 */ /* 0x000fe2000f8e02ff */
[----:B------:R-:W-:Y:S01]  /*2690*/  ISETP.GE.U32.AND P4, PT, R7, 0x7fffffbf, PT ;  /* 0x7fffffbf0700780c */ /* 0x000fe20003f86070 */
[----:B------:R-:W-:Y:S01]  /*26a0*/  IMAD R7, R9, UR7, RZ ;  /* 0x0000000709077c24 */ /* 0x000fe2000f8e02ff */
[----:B------:R-:W-:Y:S01]  /*26b0*/  @!P1 LOP3.LUT R144, RZ, R58, RZ, 0x33, !PT ;  /* 0x0000003aff909212 */ /* 0x000fe200078e33ff */
[----:B-1----:R-:W-:Y:S01]  /*26c0*/  IMAD R5, R4, UR4, RZ ;  /* 0x0000000404057c24 */ /* 0x002fe2000f8e02ff */
[----:B------:R-:W-:Y:S01]  /*26d0*/  ISETP.GE.U32.AND P0, PT, R11, 0x7fffffbe, PT ;  /* 0x7fffffbe0b00780c */ /* 0x000fe20003f06070 */
[----:B------:R-:W-:Y:S01]  /*26e0*/  IMAD R9, R13, UR7, RZ ;  /* 0x000000070d097c24 */ /* 0x000fe2000f8e02ff */
[----:B------:R-:W-:Y:S01]  /*26f0*/  ISETP.GE.U32.AND P2, PT, R16, 0x7fffffbd, PT ;  /* 0x7fffffbd1000780c */ /* 0x000fe20003f46070 */
[----:B------:R-:W-:Y:S01]  /*2700*/  IMAD R13, R17, UR7, RZ ;  /* 0x00000007110d7c24 */ /* 0x000fe2000f8e02ff */
[----:B-----5:R-:W-:Y:S01]  /*2710*/  IADD3 R58, P3, PT, R5, UR22, RZ ;  /* 0x00000016053a7c10 */ /* 0x020fe2000ff7e0ff */
[----:B------:R-:W-:Y:S01]  /*2720*/  IMAD R17, R6, UR7, RZ ;  /* 0x0000000706117c24 */ /* 0x000fe2000f8e02ff */
[----:B------:R-:W-:Y:S01]  /*2730*/  USHF.L.U32 UR4, UR8, 0x15, URZ ;  /* 0x0000001508047899 */ /* 0x000fe200080006ff */
[----:B------:R-:W-:Y:S01]  /*2740*/  IMAD R11, R15, UR7, RZ ;  /* 0x000000070f0b7c24 */ /* 0x000fe2000f8e02ff */
[----:B------:R-:W-:Y:S01]  /*2750*/  LEA.HI.X.SX32 R34, R5, UR23, 0x1, P3 ;  /* 0x0000001705227c11 */ /* 0x000fe200098f0eff */
[----:B------:R-:W-:Y:S01]  /*2760*/  IMAD R15, R19, UR7, RZ ;  /* 0x00000007130f7c24 */ /* 0x000fe2000f8e02ff */
[-C--:B------:R-:W-:Y:S01]  /*2770*/  IADD3 R6, P5, PT, R7, R58.reuse, RZ ;  /* 0x0000003a07067210 */ /* 0x080fe20007fbe0ff */
[----:B------:R-:W-:Y:S01]  /*2780*/  IMAD R19, R23, UR7, RZ ;  /* 0x0000000717137c24 */ /* 0x000fe2000f8e02ff */
[----:B------:R-:W-:Y:S01]  /*2790*/  IADD3 R8, P3, PT, R9, R58, RZ ;  /* 0x0000003a09087210 */ /* 0x000fe20007f7e0ff */
[----:B------:R-:W-:Y:S01]  /*27a0*/  IMAD R5, R14, UR33, RZ ;  /* 0x000000210e057c24 */ /* 0x000fe2000f8e02ff */
[----:B------:R-:W-:Y:S01]  /*27b0*/  LEA.HI.X.SX32 R7, R7, R34, 0x1, P5 ;  /* 0x0000002207077211 */ /* 0x000fe200028f0eff */
[----:B------:R-:W-:Y:S01]  /*27c0*/  IMAD R23, R27, UR7, RZ ;  /* 0x000000071b177c24 */ /* 0x000fe2000f8e02ff */
[-C--:B------:R-:W-:Y:S01]  /*27d0*/  IADD3 R10, P6, PT, R11, R58.reuse, RZ ;  /* 0x0000003a0b0a7210 */ /* 0x080fe20007fde0ff */
[----:B------:R-:W-:Y:S01]  /*27e0*/  IMAD R27, R31, UR7, RZ ;  /* 0x000000071f1b7c24 */ /* 0x000fe2000f8e02ff */
[----:B------:R-:W-:Y:S01]  /*27f0*/  IADD3 R12, P5, PT, R13, R58, RZ ;  /* 0x0000003a0d0c7210 */ /* 0x000fe20007fbe0ff */
[----:B------:R-:W-:Y:S01]  /*2800*/  IMAD R31, R35, UR9, RZ ;  /* 0x00000009231f7c24 */ /* 0x000fe2000f8e02ff */
[----:B------:R-:W-:Y:S01]  /*2810*/  LEA.HI.X.SX32 R9, R9, R34, 0x1, P3 ;  /* 0x0000002209097211 */ /* 0x000fe200018f0eff */
[----:B------:R-:W-:Y:S01]  /*2820*/  IMAD R77, R77, UR35, RZ ;  /* 0x000000234d4d7c24 */ /* 0x000fe2000f8e02ff */
[----:B------:R-:W-:Y:S01]  /*2830*/  IADD3 R14, P3, PT, R15, R58, RZ ;  /* 0x0000003a0f0e7210 */ /* 0x000fe20007f7e0ff */
[----:B------:R-:W-:Y:S01]  /*2840*/  IMAD R147, R71, UR36, RZ ;  /* 0x0000002447937c24 */ /* 0x000fe2000f8e02ff */
[-C--:B------:R-:W-:Y:S01]  /*2850*/  LEA.HI.X.SX32 R11, R11, R34.reuse, 0x1, P6 ;  /* 0x000000220b0b7211 */ /* 0x080fe200030f0eff */
[----:B------:R-:W-:Y:S01]  /*2860*/  IMAD R144, R144, UR6, RZ ;  /* 0x0000000690907c24 */ /* 0x000fe2000f8e02ff */
[----:B------:R-:W-:Y:S01]  /*2870*/  LEA.HI.X.SX32 R13, R13, R34, 0x1, P5 ;  /* 0x000000220d0d7211 */ /* 0x000fe200028f0eff */
[----:B------:R-:W-:Y:S01]  /*2880*/  ULOP3.LUT UR4, UR4, 0x600000, URZ, 0xc0, !UPT ;  /* 0x0060000004047892 */ /* 0x000fe2000f8ec0ff */
[-C--:B------:R-:W-:Y:S01]  /*2890*/  IADD3 R16, P6, PT, R17, R58.reuse, RZ ;  /* 0x0000003a11107210 */ /* 0x080fe20007fde0ff */
[----:B------:R-:W-:Y:S01]  /*28a0*/  UMOV UR7, 0x1 ;  /* 0x0000000100077882 */ /* 0x000fe20000000000 */
[----:B------:R-:W-:-:S02]  /*28b0*/  IADD3 R18, P5, PT, R19, R58, RZ ;  /* 0x0000003a13127210 */ /* 0x000fc40007fbe0ff */
[----:B------:R-:W-:Y:S02]  /*28c0*/  LEA.HI.X.SX32 R15, R15, R34, 0x1, P3 ;  /* 0x000000220f0f7211 */ /* 0x000fe400018f0eff */
[----:B------:R-:W-:Y:S02]  /*28d0*/  IADD3 R20, P3, PT, R21, R58, RZ ;  /* 0x0000003a15147210 */ /* 0x000fe40007f7e0ff */
[-C--:B------:R-:W-:Y:S02]  /*28e0*/  LEA.HI.X.SX32 R17, R17, R34.reuse, 0x1, P6 ;  /* 0x0000002211117211 */ /* 0x080fe400030f0eff */
[----:B------:R-:W-:Y:S02]  /*28f0*/  LEA.HI.X.SX32 R19, R19, R34, 0x1, P5 ;  /* 0x0000002213137211 */ /* 0x000fe400028f0eff */
[-C--:B------:R-:W-:Y:S02]  /*2900*/  IADD3 R22, P6, PT, R23, R58.reuse, RZ ;  /* 0x0000003a17167210 */ /* 0x080fe40007fde0ff */
        /* <DEDUP_REMOVED lines=45> */
[----:B------:R-:W-:Y:S02]  /*2be0*/  ISETP.NE.U32.AND P1, PT, R3, RZ, PT ;  /* 0x000000ff0300720c */ /* 0x000fe40003f25070 */
[-C--:B------:R-:W-:Y:S02]  /*2bf0*/  LEA.HI.X.SX32 R73, R73, R34.reuse, 0x1, P6 ;  /* 0x0000002249497211 */ /* 0x080fe400030f0eff */
[-C--:B------:R-:W-:Y:S02]  /*2c00*/  LEA.HI.X.SX32 R77, R77, R34.reuse, 0x1, P5 ;  /* 0x000000224d4d7211 */ /* 0x080fe400028f0eff */
[----:B------:R-:W-:-:S02]  /*2c10*/  LEA.HI.X.SX32 R147, R147, R34, 0x1, P3 ;  /* 0x0000002293937211 */ /* 0x000fc400018f0eff */
[----:B------:R-:W-:Y:S01]  /*2c20*/  SHF.R.S32.HI R5, RZ, 0x1f, R135 ;  /* 0x0000001fff057819 */ /* 0x000fe20000011487 */
[----:B------:R-:W-:Y:S06]  /*2c30*/  BRA.U UP0, `(.L_x_5) ;  /* 0x0000000100187547 */ /* 0x000fec000b800000 */
[----:B------:R-:W-:Y:S01]  /*2c40*/  ELECT P3, URZ, PT ;  /* 0x0000000000ff782f */ /* 0x000fe20003860000 */
[----:B------:R-:W-:Y:S01]  /*2c50*/  IMAD.MOV.U32 R29, RZ, RZ, 0x1 ;  /* 0x00000001ff1d7424 */ /* 0x000fe200078e00ff */
[----:B------:R-:W-:Y:S01]  /*2c60*/  UMOV UR6, 0x40 ;  /* 0x0000004000067882 */ /* 0x000fe20000000000 */
[----:B------:R-:W-:Y:S01]  /*2c70*/  UVIRTCOUNT.DEALLOC.SMPOOL 0x80 ;  /* 0x000000800000784c */ /* 0x000fe20000000000 */
[----:B------:R-:W-:-:S09]  /*2c80*/  ULEA UR6, UR5, UR6, 0x18 ;  /* 0x0000000605067291 */ /* 0x000fd2000f8ec0ff */
[----:B------:R0:W-:Y:S03]  /*2c90*/  @P3 STS.U8 [UR6], R29 ;  /* 0x0000001dff003988 */ /* 0x0001e60008000006 */
.L_x_5:
[----:B------:R-:W-:Y:S01]  /*2ca0*/  UIADD3 UR14, UPT, UPT, UR12, UR4, URZ ;  /* 0x000000040c0e7290 */ /* 0x000fe2000fffe0ff */
[----:B------:R-:W-:Y:S01]  /*2cb0*/  SHF.R.S32.HI R145, RZ, 0x1f, R144 ;  /* 0x0000001fff917819 */ /* 0x000fe20000011490 */
[----:B------:R-:W-:Y:S01]  /*2cc0*/  VOTEU.ALL UP1, P1 ;  /* 0x0000000000ff7886 */ /* 0x000fe20000820000 */
[----:B------:R-:W-:Y:S01]  /*2cd0*/  UIADD3 UR10, UPT, UPT, UR13, 0x6000, URZ ;  /* 0x000060000d0a7890 */ /* 0x000fe2000fffe0ff */
[----:B------:R-:W-:Y:S01]  /*2ce0*/  IADD3 R140, P3, PT, R144, UR20, RZ ;  /* 0x00000014908c7c10 */ /* 0x000fe2000ff7e0ff */
[----:B------:R-:W-:Y:S01]  /*2cf0*/  VOTEU.ALL UP2, P1 ;  /* 0x0000000000ff7886 */ /* 0x000fe20000840000 */
[----:B0-----:R-:W-:Y:S01]  /*2d00*/  VIADD R29, R205, 0xffffffff ;  /* 0xffffffffcd1d7836 */ /* 0x001fe20000000000 */
[----:B------:R-:W-:-:S04]  /*2d10*/  @!UP1 UIADD3 UR4, UPT, UPT, -UR7, 0x100000, URZ ;  /* 0x0010000007049890 */ /* 0x000fc8000fffe1ff */
[----:B------:R-:W-:Y:S02]  /*2d20*/  @!UP1 USHF.L.U32 UR5, UR4, 0xb, URZ ;  /* 0x0000000b04059899 */ /* 0x000fe400080006ff */
[----:B------:R-:W-:Y:S01]  /*2d30*/  @!UP1 USHF.L.U32 UR4, UR4, 0x1, URZ ;  /* 0x0000000104049899 */ /* 0x000fe200080006ff */
[----:B------:R-:W-:Y:S01]  /*2d40*/  PRMT R232, RZ, 0x7610, R232 ;  /* 0x00007610ffe87816 */ /* 0x000fe200000000e8 */
[----:B------:R-:W-:Y:S01]  /*2d50*/  STTM.x64 tmem[UR14], RZ ;  /* 0x000000ff000079ed */ /* 0x000fe2000834000e */
[----:B------:R-:W0:Y:S02]  /*2d60*/  FENCE.VIEW.ASYNC.T ;  /* 0x00000000000073c6 */ /* 0x000e240000000200 */
[----:B0-----:R-:W-:Y:S01]  /*2d70*/  BAR.SYNC.DEFER_BLOCKING 0x0 ;  /* 0x0000000000007b1d */ /* 0x001fe20000010000 */
[----:B------:R-:W-:Y:S01]  /*2d80*/  IADD3.X R133, PT, PT, R145, UR21, RZ, P3, !PT ;  /* 0x0000001591857c10 */ /* 0x000fe20009ffe4ff */
[----:B------:R-:W-:Y:S01]  /*2d90*/  VIADD R132, R144, UR20 ;  /* 0x0000001490847c36 */ /* 0x000fe20008000000 */
[----:B------:R-:W-:Y:S01]  /*2da0*/  IADD3 R34, P3, PT, R140, R135, RZ ;  /* 0x000000878c227210 */ /* 0x000fe20007f7e0ff */
[----:B------:R-:W-:Y:S01]  /*2db0*/  IMAD.SHL.U32 R39, R135, 0x2, RZ ;  /* 0x0000000287277824 */ /* 0x000fe200078e00ff */
[----:B------:R-:W-:Y:S01]  /*2dc0*/  ISETP.GE.U32.AND P5, PT, R29, 0x7fffffc0, PT ;  /* 0x7fffffc01d00780c */ /* 0x000fe20003fa6070 */
[----:B------:R-:W-:Y:S01]  /*2dd0*/  IMAD R45, R135, 0x3, RZ ;  /* 0x00000003872d7824 */ /* 0x000fe200078e02ff */
[----:B------:R-:W-:Y:S01]  /*2de0*/  PRMT R230, RZ, 0x7610, R230 ;  /* 0x00007610ffe67816 */ /* 0x000fe200000000e6 */
[----:B------:R-:W-:Y:S01]  /*2df0*/  IMAD.X R35, R5, 0x1, R133, P3 ;  /* 0x0000000105237824 */ /* 0x000fe200018e0685 */
[----:B------:R-:W-:-:S02]  /*2e00*/  ISETP.GE.U32.AND P3, PT, R38, 0x7fffffbc, PT ;  /* 0x7fffffbc2600780c */ /* 0x000fc40003f66070 */
[----:B------:R-:W-:Y:S01]  /*2e10*/  PRMT R207, RZ, 0x7610, R207 ;  /* 0x00007610ffcf7816 */ /* 0x000fe200000000cf */
[----:B------:R-:W-:Y:S01]  /*2e20*/  IMAD R65, R135, 0x5, RZ ;  /* 0x0000000587417824 */ /* 0x000fe200078e02ff */
[----:B------:R-:W-:Y:S01]  /*2e30*/  PRMT R214, RZ, 0x7610, R214 ;  /* 0x00007610ffd67816 */ /* 0x000fe200000000d6 */
[----:B------:R-:W-:Y:S01]  /*2e40*/  VIADD R49, R205, 0xfffffff9 ;  /* 0xfffffff9cd317836 */ /* 0x000fe20000000000 */
[----:B------:R-:W-:Y:S02]  /*2e50*/  PRMT R189, RZ, 0x7610, R189 ;  /* 0x00007610ffbd7816 */ /* 0x000fe400000000bd */
[----:B------:R-:W-:Y:S02]  /*2e60*/  PRMT R206, RZ, 0x7610, R206 ;  /* 0x00007610ffce7816 */ /* 0x000fe400000000ce */
[----:B------:R-:W-:Y:S02]  /*2e70*/  PRMT R177, RZ, 0x7610, R177 ;  /* 0x00007610ffb17816 */ /* 0x000fe400000000b1 */
[----:B------:R-:W-:-:S02]  /*2e80*/  PRMT R248, RZ, 0x7610, R248 ;  /* 0x00007610fff87816 */ /* 0x000fc400000000f8 */
[----:B------:R-:W-:Y:S01]  /*2e90*/  PRMT R234, RZ, 0x7610, R234 ;  /* 0x00007610ffea7816 */ /* 0x000fe200000000ea */
[----:B------:R-:W0:Y:S02]  /*2ea0*/  FENCE.VIEW.ASYNC.S ;  /* 0x00000000000073c6 */ /* 0x000e240000000000 */
[----:B0-----:R0:W1:Y:S02]  /*2eb0*/  @!UP2 SYNCS.EXCH.64 URZ, [UR10], UR4 ;  /* 0x000000040affa5b2 */ /* 0x0010640008000100 */
[----:B-1----:R-:W-:Y:S01]  /*2ec0*/  BAR.SYNC.DEFER_BLOCKING 0x0 ;  /* 0x0000000000007b1d */ /* 0x002fe20000010000 */
[----:B------:R-:W-:Y:S02]  /*2ed0*/  SHF.R.S32.HI R55, RZ, 0x1f, R39 ;  /* 0x0000001fff377819 */ /* 0x000fe40000011427 */
[----:B------:R-:W-:Y:S02]  /*2ee0*/  SHF.R.S32.HI R59, RZ, 0x1f, R45 ;  /* 0x0000001fff3b7819 */ /* 0x000fe4000001142d */
[----:B------:R-:W-:Y:S01]  /*2ef0*/  IADD3 R44, P6, PT, R45, R140, RZ ;  /* 0x0000008c2d2c7210 */ /* 0x000fe20007fde0ff */
[----:B------:R-:W-:-:S02]  /*2f00*/  VIADD R29, R205, 0xfffffffa ;  /* 0xfffffffacd1d7836 */ /* 0x000fc40000000000 */
[----:B------:R-:W-:Y:S01]  /*2f10*/  VIADD R88, R205, 0xffffffe0 ;  /* 0xffffffe0cd587836 */ /* 0x000fe20000000000 */
[----:B------:R-:W-:Y:S01]  /*2f20*/  PRMT R211, RZ, 0x7610, R211 ;  /* 0x00007610ffd37816 */ /* 0x000fe200000000d3 */
[----:B------:R-:W-:Y:S01]  /*2f30*/  IMAD.X R45, R59, 0x1, R133, P6 ;  /* 0x000000013b2d7824 */ /* 0x000fe200030e0685 */
[----:B------:R-:W-:Y:S02]  /*2f40*/  SHF.R.S32.HI R59, RZ, 0x1f, R65 ;  /* 0x0000001fff3b7819 */ /* 0x000fe40000011441 */
[----:B------:R-:W-:Y:S02]  /*2f50*/  PRMT R216, RZ, 0x7610, R216 ;  /* 0x00007610ffd87816 */ /* 0x000fe400000000d8 */
[----:B------:R-:W-:Y:S01]  /*2f60*/  PRMT R191, RZ, 0x7610, R191 ;  /* 0x00007610ffbf7816 */ /* 0x000fe200000000bf */
[C---:B------:R-:W-:Y:S02]  /*2f70*/  IMAD R116, R135.reuse, 0x35, RZ ;  /* 0x0000003587747824 */ /* 0x040fe400078e02ff */
[----:B------:R-:W-:-:S02]  /*2f80*/  IMAD R118, R135, 0x37, RZ ;  /* 0x0000003787767824 */ /* 0x000fc400078e02ff */
[C---:B------:R-:W-:Y:S02]  /*2f90*/  VIADD R150, R205.reuse, 0xfffffff2 ;  /* 0xfffffff2cd967836 */ /* 0x040fe40000000000 */
[----:B------:R-:W-:Y:S01]  /*2fa0*/  VIADD R152, R205, 0xfffffff1 ;  /* 0xfffffff1cd987836 */ /* 0x000fe20000000000 */
[----:B------:R-:W-:Y:S01]  /*2fb0*/  PRMT R204, RZ, 0x7610, R204 ;  /* 0x00007610ffcc7816 */ /* 0x000fe200000000cc */
[----:B------:R1:W2:Y:S01]  /*2fc0*/  @!P4 LDG.E.U8 R232, desc[UR26][R34.64] ;  /* 0x0000001a22e8c981 */ /* 0x0002a2000c1e1100 */
[----:B------:R-:W-:Y:S01]  /*2fd0*/  IADD3 R38, P4, PT, R39, R140, RZ ;  /* 0x0000008c27267210 */ /* 0x000fe20007f9e0ff */
[----:B------:R-:W3:Y:S02]  /*2fe0*/  LDCU UR11, c[0x0][0x384] ;  /* 0x00007080ff0b77ac */ /* 0x000ee40008000800 */
[----:B------:R-:W4:Y:S02]  /*2ff0*/  @!P5 LDG.E.U8 R230, desc[UR26][R132.64] ;  /* 0x0000001a84e6d981 */ /* 0x000f24000c1e1100 */
[----:B------:R-:W-:Y:S01]  /*3000*/  IMAD.X R39, R55, 0x1, R133, P4 ;  /* 0x0000000137277824 */ /* 0x000fe200020e0685 */
[----:B------:R-:W-:Y:S01]  /*3010*/  ISETP.GE.U32.AND P5, PT, R29, 0x7fffffbb, PT ;  /* 0x7fffffbb1d00780c */ /* 0x000fe20003fa6070 */
[----:B------:R5:W2:Y:S01]  /*3020*/  @!P2 LDG.E.U8 R214, desc[UR26][R44.64] ;  /* 0x0000001a2cd6a981 */ /* 0x000aa2000c1e1100 */
[----:B-1----:R-:W-:-:S03]  /*3030*/  IMAD.SHL.U32 R35, R135, 0x4, RZ ;  /* 0x0000000487237824 */ /* 0x002fc600078e00ff */
[----:B------:R1:W2:Y:S01]  /*3040*/  @!P0 LDG.E.U8 R207, desc[UR26][R38.64] ;  /* 0x0000001a26cf8981 */ /* 0x0002a2000c1e1100 */
[----:B------:R-:W-:Y:S01]  /*3050*/  VIADD R29, R205, 0xfffffff8 ;  /* 0xfffffff8cd1d7836 */ /* 0x000fe20000000000 */
[-C--:B------:R-:W-:Y:S02]  /*3060*/  IADD3 R64, P6, PT, R65, R140.reuse, RZ ;  /* 0x0000008c41407210 */ /* 0x080fe40007fde0ff */
[----:B------:R-:W-:Y:S02]  /*3070*/  SHF.R.S32.HI R55, RZ, 0x1f, R35 ;  /* 0x0000001fff377819 */ /* 0x000fe40000011423 */
[-C--:B------:R-:W-:Y:S01]  /*3080*/  IADD3 R34, P0, PT, R35, R140.reuse, RZ ;  /* 0x0000008c23227210 */ /* 0x080fe20007f1e0ff */
[----:B-----5:R-:W-:Y:S01]  /*3090*/  IMAD R45, R135, 0x7, RZ ;  /* 0x00000007872d7824 */ /* 0x020fe200078e02ff */
[----:B------:R-:W-:Y:S01]  /*30a0*/  ISETP.GE.U32.AND P2, PT, R29, 0x7fffffb9, PT ;  /* 0x7fffffb91d00780c */ /* 0x000fe20003f46070 */
[--C-:B------:R-:W-:Y:S02]  /*30b0*/  IMAD.X R65, R59, 0x1, R133.reuse, P6 ;  /* 0x000000013b417824 */ /* 0x100fe400030e0685 */
[----:B------:R-:W-:Y:S01]  /*30c0*/  IMAD.X R35, R55, 0x1, R133, P0 ;  /* 0x0000000137237824 */ /* 0x000fe200000e0685 */
[----:B------:R-:W-:Y:S01]  /*30d0*/  SHF.R.S32.HI R59, RZ, 0x1f, R45 ;  /* 0x0000001fff3b7819 */ /* 0x000fe2000001142d */
[----:B------:R-:W-:Y:S01]  /*30e0*/  VIADD R29, R205, 0xfffffff6 ;  /* 0xfffffff6cd1d7836 */ /* 0x000fe20000000000 */
[----:B------:R-:W-:Y:S01]  /*30f0*/  IADD3 R44, P6, PT, R45, R140, RZ ;  /* 0x0000008c2d2c7210 */ /* 0x000fe20007fde0ff */
[----:B-1----:R-:W-:Y:S01]  /*3100*/  IMAD R39, R135, 0x6, RZ ;  /* 0x0000000687277824 */ /* 0x002fe200078e02ff */
[----:B------:R-:W-:Y:S01]  /*3110*/  ISETP.GE.U32.AND P4, PT, R49, 0x7fffffba, PT ;  /* 0x7fffffba3100780c */ /* 0x000fe20003f86070 */
[----:B------:R-:W-:Y:S01]  /*3120*/  VIADD R49, R205, 0xfffffff7 ;  /* 0xfffffff7cd317836 */ /* 0x000fe20000000000 */
[----:B------:R1:W5:Y:S01]  /*3130*/  @!P3 LDG.E.U8 R189, desc[UR26][R34.64] ;  /* 0x0000001a22bdb981 */ /* 0x000362000c1e1100 */
[----:B------:R-:W-:Y:S01]  /*3140*/  IMAD.X R45, R59, 0x1, R133, P6 ;  /* 0x000000013b2d7824 */ /* 0x000fe200030e0685 */
[----:B------:R-:W-:-:S02]  /*3150*/  SHF.R.S32.HI R55, RZ, 0x1f, R39 ;  /* 0x0000001fff377819 */ /* 0x000fc40000011427 */
[----:B------:R0:W2:Y:S01]  /*3160*/  @!P5 LDG.E.U8 R206, desc[UR26][R64.64] ;  /* 0x0000001a40ced981 */ /* 0x0000a2000c1e1100 */
[----:B------:R-:W-:Y:S01]  /*3170*/  ISETP.GE.U32.AND P5, PT, R29, 0x7fffffb7, PT ;  /* 0x7fffffb71d00780c */ /* 0x000fe20003fa6070 */
[----:B------:R-:W-:Y:S01]  /*3180*/  IMAD.SHL.U32 R29, R135, 0x8, RZ ;  /* 0x00000008871d7824 */ /* 0x000fe200078e00ff */
[-C--:B------:R-:W-:Y:S02]  /*3190*/  IADD3 R38, P3, PT, R39, R140.reuse, RZ ;  /* 0x0000008c27267210 */ /* 0x080fe40007f7e0ff */
[----:B-1----:R-:W-:Y:S02]  /*31a0*/  PRMT R34, RZ, 0x7610, R34 ;  /* 0x00007610ff227816 */ /* 0x002fe40000000022 */
[----:B------:R-:W-:Y:S01]  /*31b0*/  ISETP.GE.U32.AND P0, PT, R49, 0x7fffffb8, PT ;  /* 0x7fffffb83100780c */ /* 0x000fe20003f06070 */
[----:B------:R-:W-:Y:S01]  /*31c0*/  IMAD.X R39, R55, 0x1, R133, P3 ;  /* 0x0000000137277824 */ /* 0x000fe200018e0685 */
[----:B------:R-:W-:Y:S02]  /*31d0*/  SHF.R.S32.HI R59, RZ, 0x1f, R29 ;  /* 0x0000001fff3b7819 */ /* 0x000fe4000001141d */
[----:B------:R-:W2:Y:S01]  /*31e0*/  @!P2 LDG.E.U8 R34, desc[UR26][R44.64] ;  /* 0x0000001a2c22a981 */ /* 0x000ea2000c1e1100 */
[----:B0-----:R-:W-:-:S03]  /*31f0*/  IADD3 R64, P2, PT, R29, R140, RZ ;  /* 0x0000008c1d407210 */ /* 0x001fc60007f5e0ff */
[----:B------:R0:W2:Y:S02]  /*3200*/  @!P4 LDG.E.U8 R177, desc[UR26][R38.64] ;  /* 0x0000001a26b1c981 */ /* 0x0000a4000c1e1100 */
[----:B------:R-:W-:-:S05]  /*3210*/  IMAD.X R65, R59, 0x1, R133, P2 ;  /* 0x000000013b417824 */ /* 0x000fca00010e0685 */
[----:B------:R1:W2:Y:S01]  /*3220*/  @!P0 LDG.E.U8 R248, desc[UR26][R64.64] ;  /* 0x0000001a40f88981 */ /* 0x0002a2000c1e1100 */
[----:B0-----:R-:W-:-:S05]  /*3230*/  VIADD R38, R205, 0xffffffec ;  /* 0xffffffeccd267836 */ /* 0x001fca0000000000 */
[----:B------:R-:W-:Y:S01]  /*3240*/  ISETP.GE.U32.AND P0, PT, R38, 0x7fffffad, PT ;  /* 0x7fffffad2600780c */ /* 0x000fe20003f06070 */
[C---:B------:R-:W-:Y:S02]  /*3250*/  VIADD R38, R205.reuse, 0xffffffed ;  /* 0xffffffedcd267836 */ /* 0x040fe40000000000 */
[----:B------:R-:W-:-:S03]  /*3260*/  VIADD R39, R205, 0xffffffee ;  /* 0xffffffeecd277836 */ /* 0x000fc60000000000 */
[----:B------:R-:W-:Y:S01]  /*3270*/  ISETP.GE.U32.AND P2, PT, R38, 0x7fffffae, PT ;  /* 0x7fffffae2600780c */ /* 0x000fe20003f46070 */
[----:B------:R-:W-:Y:S01]  /*3280*/  VIADD R38, R205, 0xffffffef ;  /* 0xffffffefcd267836 */ /* 0x000fe20000000000 */
[----:B------:R-:W-:Y:S02]  /*3290*/  SEL R80, RZ, 0x1, P0 ;  /* 0x00000001ff507807 */ /* 0x000fe40000000000 */
[----:B------:R-:W-:Y:S01]  /*32a0*/  ISETP.GE.U32.AND P0, PT, R39, 0x7fffffaf, PT ;  /* 0x7fffffaf2700780c */ /* 0x000fe20003f06070 */
[C---:B------:R-:W-:Y:S01]  /*32b0*/  VIADD R39, R205.reuse, 0xffffffe8 ;  /* 0xffffffe8cd277836 */ /* 0x040fe20000000000 */
[----:B------:R-:W-:Y:S02]  /*32c0*/  SEL R89, RZ, 0x1fffe, P2 ;  /* 0x0001fffeff597807 */ /* 0x000fe40001000000 */
[----:B------:R-:W-:Y:S01]  /*32d0*/  ISETP.GE.U32.AND P2, PT, R38, 0x7fffffb0, PT ;  /* 0x7fffffb02600780c */ /* 0x000fe20003f46070 */
[----:B------:R-:W-:Y:S01]  /*32e0*/  VIADD R38, R205, 0xffffffe9 ;  /* 0xffffffe9cd267836 */ /* 0x000fe20000000000 */
[----:B------:R-:W-:-:S02]  /*32f0*/  SEL R102, RZ, 0x4, P0 ;  /* 0x00000004ff667807 */ /* 0x000fc40000000000 */
[----:B------:R-:W-:Y:S01]  /*3300*/  ISETP.GE.U32.AND P0, PT, R39, 0x7fffffa9, PT ;  /* 0x7fffffa92700780c */ /* 0x000fe20003f06070 */
[C---:B------:R-:W-:Y:S01]  /*3310*/  VIADD R39, R205.reuse, 0xffffffea ;  /* 0xffffffeacd277836 */ /* 0x040fe20000000000 */
[----:B------:R-:W-:Y:S02]  /*3320*/  SEL R109, RZ, 0x7fff8, P2 ;  /* 0x0007fff8ff6d7807 */ /* 0x000fe40001000000 */
[----:B------:R-:W-:Y:S01]  /*3330*/  ISETP.GE.U32.AND P2, PT, R38, 0x7fffffaa, PT ;  /* 0x7fffffaa2600780c */ /* 0x000fe20003f46070 */
[----:B------:R-:W-:Y:S02]  /*3340*/  VIADD R38, R205, 0xffffffeb ;  /* 0xffffffebcd267836 */ /* 0x000fe40000000000 */
[----:B------:R-:W-:Y:S01]  /*3350*/  IMAD R35, R135, 0x9, RZ ;  /* 0x0000000987237824 */ /* 0x000fe200078e02ff */
[----:B------:R-:W-:Y:S02]  /*3360*/  SEL R108, RZ, 0x1, P0 ;  /* 0x00000001ff6c7807 */ /* 0x000fe40000000000 */
[----:B------:R-:W-:Y:S01]  /*3370*/  ISETP.GE.U32.AND P0, PT, R39, 0x7fffffab, PT ;  /* 0x7fffffab2700780c */ /* 0x000fe20003f06070 */
[----:B------:R-:W-:Y:S01]  /*3380*/  VIADD R39, R205, 0xffffffe4 ;  /* 0xffffffe4cd277836 */ /* 0x000fe20000000000 */
[----:B------:R-:W-:-:S02]  /*3390*/  SEL R113, RZ, 0x1fffe, P2 ;  /* 0x0001fffeff717807 */ /* 0x000fc40001000000 */
[----:B------:R-:W-:Y:S01]  /*33a0*/  ISETP.GE.U32.AND P2, PT, R38, 0x7fffffac, PT ;  /* 0x7fffffac2600780c */ /* 0x000fe20003f46070 */
[----:B------:R-:W-:Y:S01]  /*33b0*/  VIADD R38, R205, 0xffffffe5 ;  /* 0xffffffe5cd267836 */ /* 0x000fe20000000000 */
[----:B------:R-:W-:Y:S02]  /*33c0*/  SHF.R.S32.HI R69, RZ, 0x1f, R35 ;  /* 0x0000001fff457819 */ /* 0x000fe40000011423 */
[----:B------:R-:W-:Y:S02]  /*33d0*/  IADD3 R68, P4, PT, R35, R140, RZ ;  /* 0x0000008c23447210 */ /* 0x000fe40007f9e0ff */
[----:B------:R-:W-:Y:S02]  /*33e0*/  SEL R106, RZ, 0x4, P0 ;  /* 0x00000004ff6a7807 */ /* 0x000fe40000000000 */
[----:B------:R-:W-:Y:S01]  /*33f0*/  ISETP.GE.U32.AND P0, PT, R39, 0x7fffffa5, PT ;  /* 0x7fffffa52700780c */ /* 0x000fe20003f06070 */
[----:B------:R-:W-:Y:S01]  /*3400*/  IMAD.X R69, R69, 0x1, R133, P4 ;  /* 0x0000000145457824 */ /* 0x000fe200020e0685 */
[----:B------:R-:W-:Y:S01]  /*3410*/  SEL R111, RZ, 0x7fff8, P2 ;  /* 0x0007fff8ff6f7807 */ /* 0x000fe20001000000 */
[C---:B------:R-:W-:Y:S01]  /*3420*/  VIADD R39, R205.reuse, 0xffffffe7 ;  /* 0xffffffe7cd277836 */ /* 0x040fe20000000000 */
[----:B------:R-:W-:Y:S01]  /*3430*/  ISETP.GE.U32.AND P2, PT, R38, 0x7fffffa6, PT ;  /* 0x7fffffa62600780c */ /* 0x000fe20003f46070 */
[C---:B------:R-:W-:Y:S01]  /*3440*/  VIADD R44, R205.reuse, 0xffffffe6 ;  /* 0xffffffe6cd2c7836 */ /* 0x040fe20000000000 */
[----:B------:R0:W2:Y:S01]  /*3450*/  @!P5 LDG.E.U8 R234, desc[UR26][R68.64] ;  /* 0x0000001a44ead981 */ /* 0x0000a2000c1e1100 */
[----:B------:R-:W-:Y:S01]  /*3460*/  VIADD R38, R205, 0xffffffe1 ;  /* 0xffffffe1cd267836 */ /* 0x000fe20000000000 */
[----:B------:R-:W-:-:S02]  /*3470*/  SEL R117, RZ, 0x1fffe, P2 ;  /* 0x0001fffeff757807 */ /* 0x000fc40001000000 */
[----:B------:R-:W-:Y:S02]  /*3480*/  SEL R112, RZ, 0x1, P0 ;  /* 0x00000001ff707807 */ /* 0x000fe40000000000 */
[----:B------:R-:W-:Y:S01]  /*3490*/  ISETP.GE.U32.AND P2, PT, R39, 0x7fffffa8, PT ;  /* 0x7fffffa82700780c */ /* 0x000fe20003f46070 */
[C---:B------:R-:W-:Y:S01]  /*34a0*/  VIADD R39, R205.reuse, 0xffffffe2 ;  /* 0xffffffe2cd277836 */ /* 0x040fe20000000000 */
[----:B------:R-:W-:Y:S02]  /*34b0*/  ISETP.GE.U32.AND P0, PT, R44, 0x7fffffa7, PT ;  /* 0x7fffffa72c00780c */ /* 0x000fe40003f06070 */
[----:B------:R-:W-:Y:S01]  /*34c0*/  ISETP.GE.U32.AND P5, PT, R38, 0x7fffffa2, PT ;  /* 0x7fffffa22600780c */ /* 0x000fe20003fa6070 */
[----:B------:R-:W-:Y:S01]  /*34d0*/  VIADD R38, R205, 0xffffffe3 ;  /* 0xffffffe3cd267836 */ /* 0x000fe20000000000 */
[----:B------:R-:W-:Y:S02]  /*34e0*/  SEL R110, RZ, 0x4, P0 ;  /* 0x00000004ff6e7807 */ /* 0x000fe40000000000 */
[----:B------:R-:W-:-:S02]  /*34f0*/  SEL R115, RZ, 0x7fff8, P2 ;  /* 0x0007fff8ff737807 */ /* 0x000fc40001000000 */
[----:B------:R-:W-:Y:S01]  /*3500*/  ISETP.GE.U32.AND P0, PT, R39, 0x7fffffa3, PT ;  /* 0x7fffffa32700780c */ /* 0x000fe20003f06070 */
[C---:B------:R-:W-:Y:S01]  /*3510*/  VIADD R39, R205.reuse, 0xffffffcc ;  /* 0xffffffcccd277836 */ /* 0x040fe20000000000 */
[----:B------:R-:W-:Y:S01]  /*3520*/  ISETP.GE.U32.AND P2, PT, R38, 0x7fffffa4, PT ;  /* 0x7fffffa42600780c */ /* 0x000fe20003f46070 */
[C---:B------:R-:W-:Y:S01]  /*3530*/  VIADD R38, R205.reuse, 0xffffffcd ;  /* 0xffffffcdcd267836 */ /* 0x040fe20000000000 */
[----:B------:R-:W-:Y:S01]  /*3540*/  SEL R114, RZ, 0x4, P0 ;  /* 0x00000004ff727807 */ /* 0x000fe20000000000 */
[----:B------:R-:W-:Y:S01]  /*3550*/  VIADD R44, R205, 0xffffffce ;  /* 0xffffffcecd2c7836 */ /* 0x000fe20000000000 */
[----:B------:R-:W-:Y:S01]  /*3560*/  ISETP.GE.U32.AND P0, PT, R39, 0x7fffff8d, PT ;  /* 0x7fffff8d2700780c */ /* 0x000fe20003f06070 */
[----:B------:R-:W-:Y:S01]  /*3570*/  VIADD R39, R205, 0xffffffcf ;  /* 0xffffffcfcd277836 */ /* 0x000fe20000000000 */
[----:B------:R-:W-:Y:S02]  /*3580*/  SEL R119, RZ, 0x7fff8, P2 ;  /* 0x0007fff8ff777807 */ /* 0x000fe40001000000 */
[----:B------:R-:W-:-:S02]  /*3590*/  ISETP.GE.U32.AND P2, PT, R38, 0x7fffff8e, PT ;  /* 0x7fffff8e2600780c */ /* 0x000fc40003f46070 */
[----:B------:R-:W-:Y:S02]  /*35a0*/  SEL R38, RZ, 0x1, P0 ;  /* 0x00000001ff267807 */ /* 0x000fe40000000000 */
[----:B-1----:R-:W-:Y:S02]  /*35b0*/  SEL R65, RZ, 0x1fffe, P2 ;  /* 0x0001fffeff417807 */ /* 0x002fe40001000000 */
[----:B------:R-:W-:Y:S01]  /*35c0*/  ISETP.GE.U32.AND P0, PT, R44, 0x7fffff8f, PT ;  /* 0x7fffff8f2c00780c */ /* 0x000fe20003f06070 */
[----:B------:R-:W-:Y:S01]  /*35d0*/  VIADD R44, R205, 0xffffffc8 ;  /* 0xffffffc8cd2c7836 */ /* 0x000fe20000000000 */
[----:B------:R-:W-:Y:S01]  /*35e0*/  ISETP.GE.U32.AND P2, PT, R39, 0x7fffff90, PT ;  /* 0x7fffff902700780c */ /* 0x000fe20003f46070 */
[C---:B------:R-:W-:Y:S01]  /*35f0*/  VIADD R39, R205.reuse, 0xffffffc9 ;  /* 0xffffffc9cd277836 */ /* 0x040fe20000000000 */
[----:B------:R-:W-:Y:S01]  /*3600*/  SEL R64, RZ, 0x4, P0 ;  /* 0x00000004ff407807 */ /* 0x000fe20000000000 */
[C---:B------:R-:W-:Y:S01]  /*3610*/  VIADD R45, R205.reuse, 0xffffffca ;  /* 0xffffffcacd2d7836 */ /* 0x040fe20000000000 */
[----:B------:R-:W-:Y:S01]  /*3620*/  SEL R59, RZ, 0x7fff8, P2 ;  /* 0x0007fff8ff3b7807 */ /* 0x000fe20001000000 */
[----:B------:R-:W-:Y:S01]  /*3630*/  VIADD R49, R205, 0xfffffff5 ;  /* 0xfffffff5cd317836 */ /* 0x000fe20000000000 */
[----:B------:R-:W-:-:S02]  /*3640*/  ISETP.GE.U32.AND P0, PT, R44, 0x7fffff89, PT ;  /* 0x7fffff892c00780c */ /* 0x000fc40003f06070 */
[----:B------:R-:W-:Y:S01]  /*3650*/  ISETP.GE.U32.AND P2, PT, R39, 0x7fffff8a, PT ;  /* 0x7fffff8a2700780c */ /* 0x000fe20003f46070 */
[----:B------:R-:W-:Y:S01]  /*3660*/  VIADD R39, R205, 0xffffffcb ;  /* 0xffffffcbcd277836 */ /* 0x000fe20000000000 */
[----:B------:R-:W-:Y:S02]  /*3670*/  SEL R44, RZ, 0x1, P0 ;  /* 0x00000001ff2c7807 */ /* 0x000fe40000000000 */
[----:B------:R-:W-:Y:S01]  /*3680*/  ISETP.GE.U32.AND P0, PT, R45, 0x7fffff8b, PT ;  /* 0x7fffff8b2d00780c */ /* 0x000fe20003f06070 */
[----:B------:R-:W-:Y:S01]  /*3690*/  VIADD R45, R205, 0xffffffc4 ;  /* 0xffffffc4cd2d7836 */ /* 0x000fe20000000000 */
[----:B------:R-:W-:Y:S02]  /*36a0*/  SEL R75, RZ, 0x1fffe, P2 ;  /* 0x0001fffeff4b7807 */ /* 0x000fe40001000000 */
[----:B------:R-:W-:Y:S01]  /*36b0*/  ISETP.GE.U32.AND P3, PT, R49, 0x7fffffb6, PT ;  /* 0x7fffffb63100780c */ /* 0x000fe20003f66070 */
[----:B------:R-:W-:Y:S01]  /*36c0*/  VIADD R49, R205, 0xfffffff4 ;  /* 0xfffffff4cd317836 */ /* 0x000fe20000000000 */
[----:B------:R-:W-:Y:S01]  /*36d0*/  ISETP.GE.U32.AND P2, PT, R39, 0x7fffff8c, PT ;  /* 0x7fffff8c2700780c */ /* 0x000fe20003f46070 */
[----:B------:R-:W-:Y:S01]  /*36e0*/  VIADD R39, R205, 0xffffffc5 ;  /* 0xffffffc5cd277836 */ /* 0x000fe20000000000 */
[----:B------:R-:W-:-:S02]  /*36f0*/  SEL R74, RZ, 0x4, P0 ;  /* 0x00000004ff4a7807 */ /* 0x000fc40000000000 */
[----:B------:R-:W-:Y:S01]  /*3700*/  ISETP.GE.U32.AND P0, PT, R45, 0x7fffff85, PT ;  /* 0x7fffff852d00780c */ /* 0x000fe20003f06070 */
[----:B------:R-:W-:Y:S01]  /*3710*/  VIADD R45, R205, 0xffffffc7 ;  /* 0xffffffc7cd2d7836 */ /* 0x000fe20000000000 */
[----:B0-----:R-:W-:Y:S02]  /*3720*/  SEL R69, RZ, 0x7fff8, P2 ;  /* 0x0007fff8ff457807 */ /* 0x001fe40001000000 */
[----:B------:R-:W-:Y:S01]  /*3730*/  ISETP.GE.U32.AND P6, PT, R49, 0x7fffffb5, PT ;  /* 0x7fffffb53100780c */ /* 0x000fe20003fc6070 */
[----:B------:R-:W-:Y:S01]  /*3740*/  VIADD R49, R205, 0xffffffc6 ;  /* 0xffffffc6cd317836 */ /* 0x000fe20000000000 */
[----:B------:R-:W-:Y:S01]  /*3750*/  ISETP.GE.U32.AND P2, PT, R39, 0x7fffff86, PT ;  /* 0x7fffff862700780c */ /* 0x000fe20003f46070 */
[----:B------:R-:W-:Y:S01]  /*3760*/  VIADD R39, R205, 0xffffffc1 ;  /* 0xffffffc1cd277836 */ /* 0x000fe20000000000 */
[----:B------:R-:W-:Y:S02]  /*3770*/  SEL R121, RZ, 0x1fffe, P5 ;  /* 0x0001fffeff797807 */ /* 0x000fe40002800000 */
[----:B------:R-:W-:-:S02]  /*3780*/  SEL R81, RZ, 0x1fffe, P2 ;  /* 0x0001fffeff517807 */ /* 0x000fc40001000000 */
[----:B------:R-:W-:Y:S02]  /*3790*/  SEL R68, RZ, 0x1, P0 ;  /* 0x00000001ff447807 */ /* 0x000fe40000000000 */
[----:B------:R-:W-:Y:S01]  /*37a0*/  ISETP.GE.U32.AND P2, PT, R45, 0x7fffff88, PT ;  /* 0x7fffff882d00780c */ /* 0x000fe20003f46070 */
[----:B------:R-:W-:Y:S01]  /*37b0*/  VIADD R45, R205, 0xffffffc2 ;  /* 0xffffffc2cd2d7836 */ /* 0x000fe20000000000 */
[----:B------:R-:W-:Y:S02]  /*37c0*/  ISETP.GE.U32.AND P0, PT, R49, 0x7fffff87, PT ;  /* 0x7fffff873100780c */ /* 0x000fe40003f06070 */
[----:B------:R-:W-:Y:S01]  /*37d0*/  ISETP.GE.U32.AND P5, PT, R39, 0x7fffff82, PT ;  /* 0x7fffff822700780c */ /* 0x000fe20003fa6070 */
[----:B------:R-:W-:Y:S01]  /*37e0*/  VIADD R39, R205, 0xffffffc3 ;  /* 0xffffffc3cd277836 */ /* 0x000fe20000000000 */
[----:B------:R-:W-:Y:S02]  /*37f0*/  SEL R132, RZ, 0x4, P0 ;  /* 0x00000004ff847807 */ /* 0x000fe40000000000 */
[----:B------:R-:W-:-:S02]  /*3800*/  SEL R79, RZ, 0x7fff8, P2 ;  /* 0x0007fff8ff4f7807 */ /* 0x000fc40001000000 */
[----:B------:R-:W-:Y:S01]  /*3810*/  ISETP.GE.U32.AND P0, PT, R45, 0x7fffff83, PT ;  /* 0x7fffff832d00780c */ /* 0x000fe20003f06070 */
[----:B------:R-:W-:Y:S01]  /*3820*/  VIADD R45, R205, 0xffffffdc ;  /* 0xffffffdccd2d7836 */ /* 0x000fe20000000000 */
        /* <DEDUP_REMOVED lines=8> */
[----:B------:R-:W-:-:S02]  /*38b0*/  SEL R90, RZ, 0x1, P0 ;  /* 0x00000001ff5a7807 */ /* 0x000fc40000000000 */
        /* <DEDUP_REMOVED lines=28> */
[C---:B------:R-:W-:Y:S01]  /*3a80*/  VIADD R39, R205.reuse, 0xffffffd1 ;  /* 0xffffffd1cd277836 */ /* 0x040fe20000000000 */
[----:B------:R-:W-:Y:S01]  /*3a90*/  SEL R96, RZ, 0x4, P0 ;  /* 0x00000004ff607807 */ /* 0x000fe20000000000 */
[----:B------:R-:W-:Y:S01]  /*3aa0*/  VIADD R49, R205, 0xffffffd2 ;  /* 0xffffffd2cd317836 */ /* 0x000fe20000000000 */
[----:B------:R-:W-:Y:S01]  /*3ab0*/  ISETP.GE.U32.AND P0, PT, R45, 0x7fffff91, PT ;  /* 0x7fffff912d00780c */ /* 0x000fe20003f06070 */
[----:B------:R-:W-:Y:S01]  /*3ac0*/  VIADD R45, R205, 0xffffffd3 ;  /* 0xffffffd3cd2d7836 */ /* 0x000fe20000000000 */
[----:B------:R-:W-:Y:S02]  /*3ad0*/  SEL R101, RZ, 0x7fff8, P2 ;  /* 0x0007fff8ff657807 */ /* 0x000fe40001000000 */
[----:B------:R-:W-:Y:S01]  /*3ae0*/  ISETP.GE.U32.AND P2, PT, R39, 0x7fffff92, PT ;  /* 0x7fffff922700780c */ /* 0x000fe20003f46070 */
[----:B------:R-:W-:Y:S01]  /*3af0*/  VIADD R55, R205, 0xfffffff3 ;  /* 0xfffffff3cd377836 */ /* 0x000fe20000000000 */
[----:B------:R-:W-:Y:S01]  /*3b00*/  SEL R100, RZ, 0x1, P0 ;  /* 0x00000001ff647807 */ /* 0x000fe20000000000 */
[----:B------:R-:W-:Y:S01]  /*3b10*/  IMAD R39, R135, 0xa, RZ ;  /* 0x0000000a87277824 */ /* 0x000fe200078e02ff */
[----:B------:R-:W-:-:S02]  /*3b20*/  ISETP.GE.U32.AND P0, PT, R49, 0x7fffff93, PT ;  /* 0x7fffff933100780c */ /* 0x000fc40003f06070 */
[----:B------:R-:W-:Y:S02]  /*3b30*/  SEL R107, RZ, 0x1fffe, P2 ;  /* 0x0001fffeff6b7807 */ /* 0x000fe40001000000 */
[----:B------:R-:W-:Y:S01]  /*3b40*/  ISETP.GE.U32.AND P2, PT, R45, 0x7fffff94, PT ;  /* 0x7fffff942d00780c */ /* 0x000fe20003f46070 */
[----:B------:R-:W-:Y:S01]  /*3b50*/  IMAD R45, R135, 0xb, RZ ;  /* 0x0000000b872d7824 */ /* 0x000fe200078e02ff */
[----:B------:R-:W-:Y:S02]  /*3b60*/  ISETP.GE.U32.AND P4, PT, R55, 0x7fffffb4, PT ;  /* 0x7fffffb43700780c */ /* 0x000fe40003f86070 */
[----:B------:R-:W-:Y:S02]  /*3b70*/  SEL R146, RZ, 0x4, P0 ;  /* 0x00000004ff927807 */ /* 0x000fe40000000000 */
[----:B------:R-:W-:Y:S02]  /*3b80*/  SHF.R.S32.HI R55, RZ, 0x1f, R39 ;  /* 0x0000001fff377819 */ /* 0x000fe40000011427 */
[----:B------:R-:W-:-:S02]  /*3b90*/  IADD3 R84, P0, PT, R39, R140, RZ ;  /* 0x0000008c27547210 */ /* 0x000fc40007f1e0ff */
[----:B------:R-:W-:Y:S01]  /*3ba0*/  SEL R105, RZ, 0x7fff8, P2 ;  /* 0x0007fff8ff697807 */ /* 0x000fe20001000000 */
[----:B------:R-:W-:Y:S01]  /*3bb0*/  IMAD R49, R135, 0xc, RZ ;  /* 0x0000000c87317824 */ /* 0x000fe200078e02ff */
[----:B------:R-:W-:Y:S02]  /*3bc0*/  SHF.R.S32.HI R87, RZ, 0x1f, R45 ;  /* 0x0000001fff577819 */ /* 0x000fe4000001142d */
[-C--:B------:R-:W-:Y:S01]  /*3bd0*/  IADD3 R86, P2, PT, R45, R140.reuse, RZ ;  /* 0x0000008c2d567210 */ /* 0x080fe20007f5e0ff */
[----:B------:R-:W-:Y:S01]  /*3be0*/  IMAD.X R85, R55, 0x1, R133, P0 ;  /* 0x0000000137557824 */ /* 0x000fe200000e0685 */
[----:B------:R-:W-:Y:S01]  /*3bf0*/  ISETP.GE.U32.AND P0, PT, R88, 0x7fffffa1, PT ;  /* 0x7fffffa15800780c */ /* 0x000fe20003f06070 */
[----:B------:R-:W-:Y:S01]  /*3c00*/  VIADD R55, R205, 0xffffffc0 ;  /* 0xffffffc0cd377836 */ /* 0x000fe20000000000 */
[----:B------:R-:W-:Y:S01]  /*3c10*/  SHF.R.S32.HI R123, RZ, 0x1f, R49 ;  /* 0x0000001fff7b7819 */ /* 0x000fe20000011431 */
[----:B------:R-:W-:Y:S01]  /*3c20*/  IMAD.X R87, R87, 0x1, R133, P2 ;  /* 0x0000000157577824 */ /* 0x000fe200010e0685 */
[----:B------:R-:W-:Y:S01]  /*3c30*/  IADD3 R88, P2, PT, R49, R140, RZ ;  /* 0x0000008c31587210 */ /* 0x000fe20007f5e0ff */
[----:B------:R-:W-:Y:S01]  /*3c40*/  IMAD.IADD R104, R80, 0x1, R89 ;  /* 0x0000000150687824 */ /* 0x000fe200078e0259 */
[----:B------:R-:W-:Y:S01]  /*3c50*/  SEL R80, RZ, 0x1, P0 ;  /* 0x00000001ff507807 */ /* 0x000fe20000000000 */
[----:B------:R-:W-:-:S02]  /*3c60*/  IMAD.IADD R108, R108, 0x1, R113 ;  /* 0x000000016c6c7824 */ /* 0x000fc400078e0271 */
[----:B------:R-:W-:Y:S01]  /*3c70*/  IMAD.IADD R38, R38, 0x1, R65 ;  /* 0x0000000126267824 */ /* 0x000fe200078e0241 */
[----:B------:R-:W-:Y:S01]  /*3c80*/  SEL R91, RZ, 0x1fffe, P5 ;  /* 0x0001fffeff5b7807 */ /* 0x000fe20002800000 */
[----:B------:R-:W-:Y:S01]  /*3c90*/  IMAD.X R89, R123, 0x1, R133, P2 ;  /* 0x000000017b597824 */ /* 0x000fe200010e0685 */
[----:B------:R-:W-:Y:S01]  /*3ca0*/  ISETP.GE.U32.AND P2, PT, R55, 0x7fffff81, PT ;  /* 0x7fffff813700780c */ /* 0x000fe20003f46070 */
[----:B------:R-:W-:Y:S01]  /*3cb0*/  IMAD.IADD R121, R80, 0x1, R121 ;  /* 0x0000000150797824 */ /* 0x000fe200078e0279 */
[----:B------:R-:W-:Y:S01]  /*3cc0*/  LOP3.LUT R108, R108, 0x3, RZ, 0xc0, !PT ;  /* 0x000000036c6c7812 */ /* 0x000fe200078ec0ff */
[----:B------:R-:W-:Y:S01]  /*3cd0*/  IMAD.IADD R112, R112, 0x1, R117 ;  /* 0x0000000170707824 */ /* 0x000fe200078e0275 */
[----:B------:R-:W-:Y:S01]  /*3ce0*/  SEL R80, RZ, 0x1, P2 ;  /* 0x00000001ff507807 */ /* 0x000fe20001000000 */
[----:B------:R-:W-:Y:S01]  /*3cf0*/  IMAD.IADD R44, R44, 0x1, R75 ;  /* 0x000000012c2c7824 */ /* 0x000fe200078e024b */
[----:B------:R-:W-:Y:S01]  /*3d00*/  IADD3 R106, PT, PT, R108, R111, R106 ;  /* 0x0000006f6c6a7210 */ /* 0x000fe20007ffe06a */
[----:B------:R-:W-:Y:S01]  /*3d10*/  IMAD.IADD R68, R68, 0x1, R81 ;  /* 0x0000000144447824 */ /* 0x000fe200078e0251 */
[----:B------:R-:W-:Y:S01]  /*3d20*/  LOP3.LUT R38, R38, 0x3, RZ, 0xc0, !PT ;  /* 0x0000000326267812 */ /* 0x000fe200078ec0ff */
[----:B------:R-:W-:Y:S01]  /*3d30*/  IMAD.IADD R90, R90, 0x1, R95 ;  /* 0x000000015a5a7824 */ /* 0x000fe200078e025f */
[----:B------:R-:W-:Y:S01]  /*3d40*/  LOP3.LUT R121, R121, 0x3, RZ, 0xc0, !PT ;  /* 0x0000000379797812 */ /* 0x000fe200078ec0ff */
[----:B------:R-:W-:Y:S01]  /*3d50*/  IMAD.IADD R80, R80, 0x1, R91 ;  /* 0x0000000150507824 */ /* 0x000fe200078e025b */
[----:B------:R-:W-:Y:S01]  /*3d60*/  IADD3 R64, PT, PT, R38, R59, R64 ;  /* 0x0000003b26407210 */ /* 0x000fe20007ffe040 */
[----:B------:R-:W-:Y:S01]  /*3d70*/  IMAD.SHL.U32 R59, R106, 0x100, RZ ;  /* 0x000001006a3b7824 */ /* 0x000fe200078e00ff */
[----:B------:R-:W-:Y:S01]  /*3d80*/  LOP3.LUT R104, R104, 0x3, RZ, 0xc0, !PT ;  /* 0x0000000368687812 */ /* 0x000fe200078ec0ff */
[----:B------:R0:W2:Y:S01]  /*3d90*/  @!P3 LDG.E.U8 R211, desc[UR26][R84.64] ;  /* 0x0000001a54d3b981 */ /* 0x0000a2000c1e1100 */
[----:B------:R-:W-:-:S02]  /*3da0*/  LOP3.LUT R112, R112, 0x3, RZ, 0xc0, !PT ;  /* 0x0000000370707812 */ /* 0x000fc400078ec0ff */
[----:B------:R-:W-:Y:S01]  /*3db0*/  IADD3 R114, PT, PT, R121, R119, R114 ;  /* 0x0000007779727210 */ /* 0x000fe20007ffe072 */
[----:B------:R1:W2:Y:S01]  /*3dc0*/  @!P6 LDG.E.U8 R216, desc[UR26][R86.64] ;  /* 0x0000001a56d8e981 */ /* 0x0002a2000c1e1100 */
[----:B------:R-:W-:Y:S02]  /*3dd0*/  IADD3 R102, PT, PT, R104, R109, R102 ;  /* 0x0000006d68667210 */ /* 0x000fe40007ffe066 */
[----:B------:R-:W-:Y:S01]  /*3de0*/  IADD3 R110, PT, PT, R112, R115, R110 ;  /* 0x00000073706e7210 */ /* 0x000fe20007ffe06e */
[----:B------:R0:W2:Y:S01]  /*3df0*/  @!P4 LDG.E.U8 R191, desc[UR26][R88.64] ;  /* 0x0000001a58bfc981 */ /* 0x0000a2000c1e1100 */
[----:B------:R-:W-:Y:S02]  /*3e00*/  LOP3.LUT R80, R80, 0x3, RZ, 0xc0, !PT ;  /* 0x0000000350507812 */ /* 0x000fe400078ec0ff */
[----:B------:R-:W-:Y:S02]  /*3e10*/  LOP3.LUT R65, R114, 0xf, RZ, 0xc0, !PT ;  /* 0x0000000f72417812 */ /* 0x000fe400078ec0ff */
[----:B------:R-:W-:-:S02]  /*3e20*/  LOP3.LUT R59, R59, 0xf00, RZ, 0xe2, !PT ;  /* 0x00000f003b3b7812 */ /* 0x000fc400078ee2ff */
[----:B------:R-:W-:Y:S01]  /*3e30*/  LOP3.LUT R44, R44, 0x3, RZ, 0xc0, !PT ;  /* 0x000000032c2c7812 */ /* 0x000fe200078ec0ff */
[----:B------:R-:W-:Y:S01]  /*3e40*/  IMAD R134, R110, 0x10, R65 ;  /* 0x000000106e867824 */ /* 0x000fe200078e0241 */
[----:B------:R-:W-:Y:S01]  /*3e50*/  IADD3 R148, PT, PT, R80, R83, R148 ;  /* 0x0000005350947210 */ /* 0x000fe20007ffe094 */
[----:B------:R-:W-:Y:S01]  /*3e60*/  IMAD R80, R102, 0x1000, R59 ;  /* 0x0000100066507824 */ /* 0x000fe200078e023b */
[----:B------:R-:W-:Y:S01]  /*3e70*/  IADD3 R74, PT, PT, R44, R69, R74 ;  /* 0x000000452c4a7210 */ /* 0x000fe20007ffe04a */
[C---:B------:R-:W-:Y:S01]  /*3e80*/  IMAD R59, R135.reuse, 0xd, RZ ;  /* 0x0000000d873b7824 */ /* 0x040fe200078e02ff */
[----:B------:R-:W-:Y:S01]  /*3e90*/  LOP3.LUT R68, R68, 0x3, RZ, 0xc0, !PT ;  /* 0x0000000344447812 */ /* 0x000fe200078ec0ff */
[C---:B------:R-:W-:Y:S01]  /*3ea0*/  IMAD R65, R135.reuse, 0xe, RZ ;  /* 0x0000000e87417824 */ /* 0x040fe200078e02ff */
[----:B------:R-:W-:Y:S01]  /*3eb0*/  LOP3.LUT R44, R90, 0x3, RZ, 0xc0, !PT ;  /* 0x000000035a2c7812 */ /* 0x000fe200078ec0ff */
[C---:B------:R-:W-:Y:S02]  /*3ec0*/  IMAD R69, R135.reuse, 0xf, RZ ;  /* 0x0000000f87457824 */ /* 0x040fe400078e02ff */
[C---:B------:R-:W-:Y:S01]  /*3ed0*/  IMAD.SHL.U32 R75, R135.reuse, 0x10, RZ ;  /* 0x00000010874b7824 */ /* 0x040fe200078e00ff */
[----:B------:R-:W-:Y:S01]  /*3ee0*/  IADD3 R132, PT, PT, R68, R79, R132 ;  /* 0x0000004f44847210 */ /* 0x000fe20007ffe084 */
[C---:B------:R-:W-:Y:S01]  /*3ef0*/  IMAD R79, R135.reuse, 0x11, RZ ;  /* 0x00000011874f7824 */ /* 0x040fe200078e02ff */
[----:B------:R-:W-:Y:S01]  /*3f00*/  SHF.R.S32.HI R143, RZ, 0x1f, R59 ;  /* 0x0000001fff8f7819 */ /* 0x000fe2000001143b */
[----:B------:R-:W-:Y:S01]  /*3f10*/  IMAD R81, R135, 0x12, RZ ;  /* 0x0000001287517824 */ /* 0x000fe200078e02ff */
[----:B------:R-:W-:-:S02]  /*3f20*/  SHF.R.S32.HI R161, RZ, 0x1f, R65 ;  /* 0x0000001fffa17819 */ /* 0x000fc40000011441 */
[-C--:B------:R-:W-:Y:S02]  /*3f30*/  IADD3 R250, P3, PT, R59, R140.reuse, RZ ;  /* 0x0000008c3bfa7210 */ /* 0x080fe40007f7e0ff */
[-C--:B------:R-:W-:Y:S02]  /*3f40*/  IADD3 R236, P6, PT, R65, R140.reuse, RZ ;  /* 0x0000008c41ec7210 */ /* 0x080fe40007fde0ff */
[----:B------:R-:W-:Y:S01]  /*3f50*/  IADD3 R44, PT, PT, R44, R93, R82 ;  /* 0x0000005d2c2c7210 */ /* 0x000fe20007ffe052 */
[----:B------:R-:W-:Y:S01]  /*3f60*/  IMAD R82, R135, 0x13, RZ ;  /* 0x0000001387527824 */ /* 0x000fe200078e02ff */
[----:B------:R-:W-:Y:S02]  /*3f70*/  SHF.R.S32.HI R171, RZ, 0x1f, R69 ;  /* 0x0000001fffab7819 */ /* 0x000fe40000011445 */
[----:B------:R-:W-:Y:S01]  /*3f80*/  IADD3 R208, P4, PT, R69, R140, RZ ;  /* 0x0000008c45d07210 */ /* 0x000fe20007f9e0ff */
[----:B------:R-:W-:Y:S01]  /*3f90*/  IMAD R83, R135, 0x14, RZ ;  /* 0x0000001487537824 */ /* 0x000fe200078e02ff */
[----:B------:R-:W-:-:S02]  /*3fa0*/  SHF.R.S32.HI R173, RZ, 0x1f, R75 ;  /* 0x0000001fffad7819 */ /* 0x000fc4000001144b */
[-C--:B------:R-:W-:Y:S01]  /*3fb0*/  IADD3 R218, P5, PT, R75, R140.reuse, RZ ;  /* 0x0000008c4bda7210 */ /* 0x080fe20007fbe0ff */
[----:B------:R-:W-:Y:S01]  /*3fc0*/  IMAD.X R251, R143, 0x1, R133, P3 ;  /* 0x000000018ffb7824 */ /* 0x000fe200018e0685 */
[----:B------:R-:W-:Y:S01]  /*3fd0*/  SHF.R.S32.HI R179, RZ, 0x1f, R79 ;  /* 0x0000001fffb37819 */ /* 0x000fe2000001144f */
[----:B------:R-:W-:Y:S01]  /*3fe0*/  IMAD.X R237, R161, 0x1, R133, P6 ;  /* 0x00000001a1ed7824 */ /* 0x000fe200030e0685 */
[----:B------:R-:W-:Y:S01]  /*3ff0*/  SHF.R.S32.HI R181, RZ, 0x1f, R81 ;  /* 0x0000001fffb57819 */ /* 0x000fe20000011451 */
[--C-:B------:R-:W-:Y:S01]  /*4000*/  IMAD.X R209, R171, 0x1, R133.reuse, P4 ;  /* 0x00000001abd17824 */ /* 0x100fe200020e0685 */
[-C--:B------:R-:W-:Y:S01]  /*4010*/  IADD3 R192, P3, PT, R79, R140.reuse, RZ ;  /* 0x0000008c4fc07210 */ /* 0x080fe20007f7e0ff */
[----:B0-----:R-:W-:Y:S01]  /*4020*/  IMAD R84, R135, 0x15, RZ ;  /* 0x0000001587547824 */ /* 0x001fe200078e02ff */
[-C--:B------:R-:W-:Y:S01]  /*4030*/  IADD3 R202, P6, PT, R81, R140.reuse, RZ ;  /* 0x0000008c51ca7210 */ /* 0x080fe20007fde0ff */
[----:B------:R-:W-:Y:S01]  /*4040*/  IMAD.X R219, R173, 0x1, R133, P5 ;  /* 0x00000001addb7824 */ /* 0x000fe200028e0685 */
[----:B------:R-:W-:Y:S01]  /*4050*/  SHF.R.S32.HI R183, RZ, 0x1f, R82 ;  /* 0x0000001fffb77819 */ /* 0x000fe20000011452 */
[C---:B------:R-:W-:Y:S01]  /*4060*/  IMAD R85, R135.reuse, 0x16, RZ ;  /* 0x0000001687557824 */ /* 0x040fe200078e02ff */
[-C--:B------:R-:W-:Y:S01]  /*4070*/  IADD3 R180, P4, PT, R82, R140.reuse, RZ ;  /* 0x0000008c52b47210 */ /* 0x080fe20007f9e0ff */
[----:B-1----:R-:W-:Y:S01]  /*4080*/  IMAD R86, R135, 0x17, RZ ;  /* 0x0000001787567824 */ /* 0x002fe200078e02ff */
[----:B------:R-:W-:Y:S01]  /*4090*/  SHF.R.S32.HI R185, RZ, 0x1f, R83 ;  /* 0x0000001fffb97819 */ /* 0x000fe20000011453 */
[----:B------:R-:W-:Y:S01]  /*40a0*/  IMAD.IADD R94, R94, 0x1, R99 ;  /* 0x000000015e5e7824 */ /* 0x000fe200078e0263 */
[-C--:B------:R-:W-:Y:S01]  /*40b0*/  IADD3 R246, P5, PT, R83, R140.reuse, RZ ;  /* 0x0000008c53f67210 */ /* 0x080fe20007fbe0ff */
[----:B------:R-:W-:Y:S01]  /*40c0*/  IMAD R87, R135, 0x18, RZ ;  /* 0x0000001887577824 */ /* 0x000fe200078e02ff */
[----:B------:R-:W-:Y:S01]  /*40d0*/  SHF.R.S32.HI R187, RZ, 0x1f, R84 ;  /* 0x0000001fffbb7819 */ /* 0x000fe20000011454 */
[--C-:B------:R-:W-:Y:S01]  /*40e0*/  IMAD.X R193, R179, 0x1, R133.reuse, P3 ;  /* 0x00000001b3c17824 */ /* 0x100fe200018e0685 */
[-C--:B------:R-:W-:Y:S01]  /*40f0*/  IADD3 R238, P3, PT, R84, R140.reuse, RZ ;  /* 0x0000008c54ee7210 */ /* 0x080fe20007f7e0ff */
[----:B------:R-:W-:Y:S01]  /*4100*/  IMAD.X R203, R181, 0x1, R133, P6 ;  /* 0x00000001b5cb7824 */ /* 0x000fe200030e0685 */
[----:B------:R-:W-:Y:S01]  /*4110*/  SHF.R.S32.HI R195, RZ, 0x1f, R85 ;  /* 0x0000001fffc37819 */ /* 0x000fe20000011455 */
[--C-:B------:R-:W-:Y:S01]  /*4120*/  IMAD.X R181, R183, 0x1, R133.reuse, P4 ;  /* 0x00000001b7b57824 */ /* 0x100fe200020e0685 */
[----:B------:R-:W-:Y:S01]  /*4130*/  SHF.R.S32.HI R197, RZ, 0x1f, R86 ;  /* 0x0000001fffc57819 */ /* 0x000fe20000011456 */
[----:B------:R-:W-:Y:S01]  /*4140*/  IMAD R88, R135, 0x19, RZ ;  /* 0x0000001987587824 */ /* 0x000fe200078e02ff */
[-C--:B------:R-:W-:Y:S01]  /*4150*/  IADD3 R212, P6, PT, R85, R140.reuse, RZ ;  /* 0x0000008c55d47210 */ /* 0x080fe20007fde0ff */
[----:B------:R-:W-:Y:S01]  /*4160*/  IMAD.X R247, R185, 0x1, R133, P5 ;  /* 0x00000001b9f77824 */ /* 0x000fe200028e0685 */
[-C--:B------:R-:W-:Y:S01]  /*4170*/  IADD3 R220, P4, PT, R86, R140.reuse, RZ ;  /* 0x0000008c56dc7210 */ /* 0x080fe20007f9e0ff */
[C---:B------:R-:W-:Y:S01]  /*4180*/  IMAD R90, R135.reuse, 0x1b, RZ ;  /* 0x0000001b875a7824 */ /* 0x040fe200078e02ff */
[----:B------:R-:W-:Y:S01]  /*4190*/  LOP3.LUT R38, R94, 0x3, RZ, 0xc0, !PT ;  /* 0x000000035e267812 */ /* 0x000fe200078ec0ff */
[----:B------:R-:W-:Y:S01]  /*41a0*/  IMAD.IADD R98, R98, 0x1, R103 ;  /* 0x0000000162627824 */ /* 0x000fe200078e0267 */
[----:B------:R-:W-:Y:S01]  /*41b0*/  SHF.R.S32.HI R199, RZ, 0x1f, R87 ;  /* 0x0000001fffc77819 */ /* 0x000fe20000011457 */
[----:B------:R-:W-:Y:S01]  /*41c0*/  IMAD R91, R135, 0x1c, RZ ;  /* 0x0000001c875b7824 */ /* 0x000fe200078e02ff */
[-C--:B------:R-:W-:Y:S01]  /*41d0*/  IADD3 R194, P5, PT, R87, R140.reuse, RZ ;  /* 0x0000008c57c27210 */ /* 0x080fe20007fbe0ff */
[--C-:B------:R-:W-:Y:S01]  /*41e0*/  IMAD.X R239, R187, 0x1, R133.reuse, P3 ;  /* 0x00000001bbef7824 */ /* 0x100fe200018e0685 */
[----:B------:R-:W-:Y:S01]  /*41f0*/  IADD3 R38, PT, PT, R38, R97, R92 ;  /* 0x0000006126267210 */ /* 0x000fe20007ffe05c */
[----:B------:R-:W-:Y:S01]  /*4200*/  IMAD R89, R135, 0x1a, RZ ;  /* 0x0000001a87597824 */ /* 0x000fe200078e02ff */
[----:B------:R-:W-:Y:S01]  /*4210*/  SHF.R.S32.HI R201, RZ, 0x1f, R88 ;  /* 0x0000001fffc97819 */ /* 0x000fe20000011458 */
[--C-:B------:R-:W-:Y:S01]  /*4220*/  IMAD.X R213, R195, 0x1, R133.reuse, P6 ;  /* 0x00000001c3d57824 */ /* 0x100fe200030e0685 */
[-C--:B------:R-:W-:Y:S01]  /*4230*/  IADD3 R200, P3, PT, R88, R140.reuse, RZ ;  /* 0x0000008c58c87210 */ /* 0x080fe20007f7e0ff */
[--C-:B------:R-:W-:Y:S01]  /*4240*/  IMAD.X R221, R197, 0x1, R133.reuse, P4 ;  /* 0x00000001c5dd7824 */ /* 0x100fe200020e0685 */
[----:B------:R-:W-:Y:S01]  /*4250*/  SHF.R.S32.HI R217, RZ, 0x1f, R90 ;  /* 0x0000001fffd97819 */ /* 0x000fe2000001145a */
[----:B------:R-:W-:Y:S01]  /*4260*/  IMAD R92, R135, 0x1d, RZ ;  /* 0x0000001d875c7824 */ /* 0x000fe200078e02ff */
[-C--:B------:R-:W-:Y:S01]  /*4270*/  IADD3 R242, P4, PT, R90, R140.reuse, RZ ;  /* 0x0000008c5af27210 */ /* 0x080fe20007f9e0ff */
[----:B------:R-:W-:Y:S01]  /*4280*/  IMAD.X R195, R199, 0x1, R133, P5 ;  /* 0x00000001c7c37824 */ /* 0x000fe200028e0685 */
[----:B------:R-:W-:Y:S01]  /*4290*/  LOP3.LUT R68, R98, 0x3, RZ, 0xc0, !PT ;  /* 0x0000000362447812 */ /* 0x000fe200078ec0ff */
[C---:B------:R-:W-:Y:S01]  /*42a0*/  IMAD R94, R135.reuse, 0x1f, RZ ;  /* 0x0000001f875e7824 */ /* 0x040fe200078e02ff */
[----:B------:R-:W-:Y:S01]  /*42b0*/  SHF.R.S32.HI R223, RZ, 0x1f, R91 ;  /* 0x0000001fffdf7819 */ /* 0x000fe2000001145b */
[----:B------:R-:W-:Y:S01]  /*42c0*/  IMAD.SHL.U32 R95, R135, 0x20, RZ ;  /* 0x00000020875f7824 */ /* 0x000fe200078e00ff */
[-C--:B------:R-:W-:Y:S01]  /*42d0*/  IADD3 R240, P5, PT, R91, R140.reuse, RZ ;  /* 0x0000008c5bf07210 */ /* 0x080fe20007fbe0ff */
[----:B------:R-:W-:Y:S01]  /*42e0*/  IMAD.IADD R100, R100, 0x1, R107 ;  /* 0x0000000164647824 */ /* 0x000fe200078e026b */
[----:B------:R-:W-:Y:S01]  /*42f0*/  SHF.R.S32.HI R215, RZ, 0x1f, R89 ;  /* 0x0000001fffd77819 */ /* 0x000fe20000011459 */
[--C-:B------:R-:W-:Y:S01]  /*4300*/  IMAD.X R201, R201, 0x1, R133.reuse, P3 ;  /* 0x00000001c9c97824 */ /* 0x100fe200018e0685 */
[-C--:B------:R-:W-:Y:S01]  /*4310*/  IADD3 R178, P6, PT, R89, R140.reuse, RZ ;  /* 0x0000008c59b27210 */ /* 0x080fe20007fde0ff */
[----:B------:R-:W-:Y:S01]  /*4320*/  IMAD R93, R135, 0x1e, RZ ;  /* 0x0000001e875d7824 */ /* 0x000fe200078e02ff */
[----:B------:R-:W-:Y:S01]  /*4330*/  IADD3 R68, PT, PT, R68, R101, R96 ;  /* 0x0000006544447210 */ /* 0x000fe20007ffe060 */
[--C-:B------:R-:W-:Y:S01]  /*4340*/  IMAD.X R243, R217, 0x1, R133.reuse, P4 ;  /* 0x00000001d9f37824 */ /* 0x100fe200020e0685 */
[----:B------:R-:W-:Y:S01]  /*4350*/  SHF.R.S32.HI R225, RZ, 0x1f, R92 ;  /* 0x0000001fffe17819 */ /* 0x000fe2000001145c */
[----:B------:R-:W-:Y:S01]  /*4360*/  IMAD R96, R135, 0x21, RZ ;  /* 0x0000002187607824 */ /* 0x000fe200078e02ff */
[-C--:B------:R-:W-:Y:S01]  /*4370*/  IADD3 R222, P3, PT, R92, R140.reuse, RZ ;  /* 0x0000008c5cde7210 */ /* 0x080fe20007f7e0ff */
[----:B------:R-:W-:Y:S01]  /*4380*/  IMAD.X R241, R223, 0x1, R133, P5 ;  /* 0x00000001dff17824 */ /* 0x000fe200028e0685 */
[----:B------:R-:W-:Y:S01]  /*4390*/  SHF.R.S32.HI R229, RZ, 0x1f, R94 ;  /* 0x0000001fffe57819 */ /* 0x000fe2000001145e */
[C---:B------:R-:W-:Y:S01]  /*43a0*/  IMAD R97, R135.reuse, 0x22, RZ ;  /* 0x0000002287617824 */ /* 0x040fe200078e02ff */
[----:B------:R-:W-:Y:S01]  /*43b0*/  IADD3 R142, P4, PT, R94, R140, RZ ;  /* 0x0000008c5e8e7210 */ /* 0x000fe20007f9e0ff */
[----:B------:R-:W-:Y:S01]  /*43c0*/  IMAD R98, R135, 0x23, RZ ;  /* 0x0000002387627824 */ /* 0x000fe200078e02ff */
[----:B------:R-:W-:-:S02]  /*43d0*/  SHF.R.S32.HI R231, RZ, 0x1f, R95 ;  /* 0x0000001fffe77819 */ /* 0x000fc4000001145f */
[-C--:B------:R-:W-:Y:S01]  /*43e0*/  IADD3 R228, P5, PT, R95, R140.reuse, RZ ;  /* 0x0000008c5fe47210 */ /* 0x080fe20007fbe0ff */
[--C-:B------:R-:W-:Y:S01]  /*43f0*/  IMAD.X R179, R215, 0x1, R133.reuse, P6 ;  /* 0x00000001d7b37824 */ /* 0x100fe200030e0685 */
[----:B------:R-:W-:Y:S01]  /*4400*/  LOP3.LUT R100, R100, 0x3, RZ, 0xc0, !PT ;  /* 0x0000000364647812 */ /* 0x000fe200078ec0ff */
[----:B------:R-:W-:Y:S01]  /*4410*/  IMAD.X R223, R225, 0x1, R133, P3 ;  /* 0x00000001e1df7824 */ /* 0x000fe200018e0685 */
[----:B------:R-:W-:Y:S01]  /*4420*/  SHF.R.S32.HI R227, RZ, 0x1f, R93 ;  /* 0x0000001fffe37819 */ /* 0x000fe2000001145d */
[--C-:B------:R-:W-:Y:S01]  /*4430*/  IMAD.X R143, R229, 0x1, R133.reuse, P4 ;  /* 0x00000001e58f7824 */ /* 0x100fe200020e0685 */
[-C--:B------:R-:W-:Y:S01]  /*4440*/  IADD3 R196, P6, PT, R93, R140.reuse, RZ ;  /* 0x0000008c5dc47210 */ /* 0x080fe20007fde0ff */
[----:B------:R-:W-:Y:S01]  /*4450*/  IMAD R99, R135, 0x24, RZ ;  /* 0x0000002487637824 */ /* 0x000fe200078e02ff */
[----:B------:R-:W-:Y:S01]  /*4460*/  SHF.R.S32.HI R233, RZ, 0x1f, R96 ;  /* 0x0000001fffe97819 */ /* 0x000fe20000011460 */
[----:B------:R-:W-:Y:S01]  /*4470*/  IMAD.X R229, R231, 0x1, R133, P5 ;  /* 0x00000001e7e57824 */ /* 0x000fe200028e0685 */
[----:B------:R-:W-:-:S02]  /*4480*/  IADD3 R226, P3, PT, R96, R140, RZ ;  /* 0x0000008c60e27210 */ /* 0x000fc40007f7e0ff */
[----:B------:R-:W-:Y:S01]  /*4490*/  IADD3 R146, PT, PT, R100, R105, R146 ;  /* 0x0000006964927210 */ /* 0x000fe20007ffe092 */
[----:B------:R-:W-:Y:S01]  /*44a0*/  IMAD R100, R135, 0x25, RZ ;  /* 0x0000002587647824 */ /* 0x000fe200078e02ff */
[----:B------:R-:W-:Y:S02]  /*44b0*/  SHF.R.S32.HI R235, RZ, 0x1f, R97 ;  /* 0x0000001fffeb7819 */ /* 0x000fe40000011461 */
[-C--:B------:R-:W-:Y:S01]  /*44c0*/  IADD3 R160, P4, PT, R97, R140.reuse, RZ ;  /* 0x0000008c61a07210 */ /* 0x080fe20007f9e0ff */
[----:B------:R-:W-:Y:S01]  /*44d0*/  IMAD R101, R135, 0x26, RZ ;  /* 0x0000002687657824 */ /* 0x000fe200078e02ff */
[----:B------:R-:W-:Y:S02]  /*44e0*/  SHF.R.S32.HI R245, RZ, 0x1f, R98 ;  /* 0x0000001ffff57819 */ /* 0x000fe40000011462 */
[-C--:B------:R-:W-:Y:S01]  /*44f0*/  IADD3 R224, P5, PT, R98, R140.reuse, RZ ;  /* 0x0000008c62e07210 */ /* 0x080fe20007fbe0ff */
[----:B------:R-:W-:Y:S01]  /*4500*/  IMAD.X R197, R227, 0x1, R133, P6 ;  /* 0x00000001e3c57824 */ /* 0x000fe200030e0685 */
        /* <DEDUP_REMOVED lines=8> */
[----:B------:R-:W-:Y:S01]  /*4590*/  SHF.R.S32.HI R122, RZ, 0x1f, R101 ;  /* 0x0000001fff7a7819 */ /* 0x000fe20000011465 */
[----:B------:R-:W-:Y:S01]  /*45a0*/  IMAD R103, R135, 0x28, RZ ;  /* 0x0000002887677824 */ /* 0x000fe200078e02ff */
[-C--:B------:R-:W-:Y:S01]  /*45b0*/  IADD3 R184, P5, PT, R101, R140.reuse, RZ ;  /* 0x0000008c65b87210 */ /* 0x080fe20007fbe0ff */
[----:B------:R-:W-:Y:S01]  /*45c0*/  IMAD R104, R135, 0x29, RZ ;  /* 0x0000002987687824 */ /* 0x000fe200078e02ff */
[----:B------:R-:W-:Y:S01]  /*45d0*/  SHF.R.S32.HI R124, RZ, 0x1f, R102 ;  /* 0x0000001fff7c7819 */ /* 0x000fe20000011466 */
[--C-:B------:R-:W-:Y:S01]  /*45e0*/  IMAD.X R199, R249, 0x1, R133.reuse, P3 ;  /* 0x00000001f9c77824 */ /* 0x100fe200018e0685 */
[-C--:B------:R-:W-:Y:S01]  /*45f0*/  IADD3 R182, P3, PT, R102, R140.reuse, RZ ;  /* 0x0000008c66b67210 */ /* 0x080fe20007f7e0ff */
[----:B------:R-:W-:Y:S01]  /*4600*/  IMAD.X R187, R120, 0x1, R133, P4 ;  /* 0x0000000178bb7824 */ /* 0x000fe200020e0685 */
[----:B------:R-:W-:Y:S01]  /*4610*/  SHF.R.S32.HI R126, RZ, 0x1f, R103 ;  /* 0x0000001fff7e7819 */ /* 0x000fe20000011467 */
[----:B------:R-:W-:Y:S01]  /*4620*/  IMAD R105, R135, 0x2a, RZ ;  /* 0x0000002a87697824 */ /* 0x000fe200078e02ff */
[-C--:B------:R-:W-:Y:S01]  /*4630*/  IADD3 R172, P4, PT, R103, R140.reuse, RZ ;  /* 0x0000008c67ac7210 */ /* 0x080fe20007f9e0ff */
[----:B------:R-:W-:Y:S01]  /*4640*/  IMAD.X R185, R122, 0x1, R133, P5 ;  /* 0x000000017ab97824 */ /* 0x000fe200028e0685 */
[----:B------:R-:W-:Y:S01]  /*4650*/  SHF.R.S32.HI R169, RZ, 0x1f, R104 ;  /* 0x0000001fffa97819 */ /* 0x000fe20000011468 */
[C---:B------:R-:W-:Y:S01]  /*4660*/  IMAD R106, R135.reuse, 0x2b, RZ ;  /* 0x0000002b876a7824 */ /* 0x040fe200078e02ff */
[-C--:B------:R-:W-:Y:S01]  /*4670*/  IADD3 R170, P5, PT, R104, R140.reuse, RZ ;  /* 0x0000008c68aa7210 */ /* 0x080fe20007fbe0ff */
        /* <DEDUP_REMOVED lines=36> */
[--C-:B------:R-:W-:Y:S01]  /*48c0*/  IMAD.X R137, R131, 0x1, R133.reuse, P3 ;  /* 0x0000000183897824 */ /* 0x100fe200018e0685 */
[----:B------:R-:W-:Y:S01]  /*48d0*/  SHF.R.S32.HI R127, RZ, 0x1f, R114 ;  /* 0x0000001fff7f7819 */ /* 0x000fe20000011472 */
[--C-:B------:R-:W-:Y:S01]  /*48e0*/  IMAD.X R131, R129, 0x1, R133.reuse, P4 ;  /* 0x0000000181837824 */ /* 0x100fe200020e0685 */
[-C--:B------:R-:W-:Y:S01]  /*48f0*/  IADD3 R128, P3, PT, R114, R140.reuse, RZ ;  /* 0x0000008c72807210 */ /* 0x080fe20007f7e0ff */
[----:B------:R-:W-:Y:S01]  /*4900*/  IMAD.X R121, R121, 0x1, R133, P5 ;  /* 0x0000000179797824 */ /* 0x000fe200028e0685 */
[----:B------:R-:W-:Y:S01]  /*4910*/  SHF.R.S32.HI R175, RZ, 0x1f, R115 ;  /* 0x0000001fffaf7819 */ /* 0x000fe20000011473 */
[----:B------:R-:W-:Y:S01]  /*4920*/  IMAD R117, R135, 0x36, RZ ;  /* 0x0000003687757824 */ /* 0x000fe200078e02ff */
[----:B------:R-:W-:Y:S01]  /*4930*/  IADD3 R126, P4, PT, R115, R140, RZ ;  /* 0x0000008c737e7210 */ /* 0x000fe20007f9e0ff */
[----:B------:R-:W-:Y:S01]  /*4940*/  IMAD R119, R135, 0x38, RZ ;  /* 0x0000003887777824 */ /* 0x000fe200078e02ff */
[----:B------:R-:W-:-:S02]  /*4950*/  SHF.R.S32.HI R125, RZ, 0x1f, R116 ;  /* 0x0000001fff7d7819 */ /* 0x000fc40000011474 */
[-C--:B------:R-:W-:Y:S01]  /*4960*/  IADD3 R124, P5, PT, R116, R140.reuse, RZ ;  /* 0x0000008c747c7210 */ /* 0x080fe20007fbe0ff */
[--C-:B------:R-:W-:Y:S01]  /*4970*/  IMAD.X R129, R127, 0x1, R133.reuse, P3 ;  /* 0x000000017f817824 */ /* 0x100fe200018e0685 */
[-C--:B------:R-:W-:Y:S01]  /*4980*/  IADD3 RZ, P3, PT, R119, R140.reuse, RZ ;  /* 0x0000008c77ff7210 */ /* 0x080fe20007f7e0ff */
[--C-:B------:R-:W-:Y:S01]  /*4990*/  IMAD.X R127, R175, 0x1, R133.reuse, P4 ;  /* 0x00000001af7f7824 */ /* 0x100fe200020e0685 */
[-C--:B------:R-:W-:Y:S01]  /*49a0*/  IADD3 R122, P4, PT, R117, R140.reuse, RZ ;  /* 0x0000008c757a7210 */ /* 0x080fe20007f9e0ff */
[----:B------:R-:W-:Y:S01]  /*49b0*/  IMAD.X R125, R125, 0x1, R133, P5 ;  /* 0x000000017d7d7824 */ /* 0x000fe200028e0685 */
[----:B------:R-:W-:Y:S02]  /*49c0*/  SHF.R.S32.HI R123, RZ, 0x1f, R117 ;  /* 0x0000001fff7b7819 */ /* 0x000fe40000011475 */
[----:B------:R-:W-:Y:S02]  /*49d0*/  SHF.R.S32.HI R141, RZ, 0x1f, R118 ;  /* 0x0000001fff8d7819 */ /* 0x000fe40000011476 */
[----:B------:R-:W-:-:S02]  /*49e0*/  IADD3 R140, P5, PT, R118, R140, RZ ;  /* 0x0000008c768c7210 */ /* 0x000fc40007fbe0ff */
[----:B------:R-:W-:Y:S02]  /*49f0*/  SHF.R.S32.HI R175, RZ, 0x1f, R119 ;  /* 0x0000001fffaf7819 */ /* 0x000fe40000011477 */
[----:B------:R-:W-:Y:S01]  /*4a00*/  LOP3.LUT R215, R134, 0xff, RZ, 0xc0, !PT ;  /* 0x000000ff86d77812 */ /* 0x000fe200078ec0ff */
[--C-:B------:R-:W-:Y:S02]  /*4a10*/  IMAD.X R123, R123, 0x1, R133.reuse, P4 ;  /* 0x000000017b7b7824 */ /* 0x100fe400020e0685 */
[--C-:B------:R-:W-:Y:S02]  /*4a20*/  IMAD.X R141, R141, 0x1, R133.reuse, P5 ;  /* 0x000000018d8d7824 */ /* 0x100fe400028e0685 */
[----:B------:R-:W-:Y:S01]  /*4a30*/  IMAD.X R133, R175, 0x1, R133, P3 ;  /* 0x00000001af857824 */ /* 0x000fe200018e0685 */
[----:B------:R-:W-:Y:S01]  /*4a40*/  LOP3.LUT R175, R148, 0xf, RZ, 0xc0, !PT ;  /* 0x0000000f94af7812 */ /* 0x000fe200078ec0ff */
[----:B------:R-:W-:Y:S01]  /*4a50*/  IMAD.IADD R80, R80, 0x1, R215 ;  /* 0x0000000150507824 */ /* 0x000fe200078e02d7 */
[----:B------:R-:W-:Y:S01]  /*4a60*/  ISETP.GE.U32.AND P4, PT, R150, 0x7fffffb3, PT ;  /* 0x7fffffb39600780c */ /* 0x000fe20003f86070 */
[----:B------:R-:W-:-:S02]  /*4a70*/  IMAD.SHL.U32 R134, R74, 0x100, RZ ;  /* 0x000001004a867824 */ /* 0x000fc400078e00ff */
[----:B------:R-:W-:Y:S01]  /*4a80*/  IMAD R74, R132, 0x10, R175 ;  /* 0x00000010844a7824 */ /* 0x000fe200078e02af */
[----:B------:R-:W-:Y:S01]  /*4a90*/  LOP3.LUT R132, R80, 0xffff, RZ, 0xc0, !PT ;  /* 0x0000ffff50847812 */ /* 0x000fe200078ec0ff */
[----:B------:R-:W-:Y:S01]  /*4aa0*/  VIADD R150, R205, 0xfffffff0 ;  /* 0xfffffff0cd967836 */ /* 0x000fe20000000000 */
[----:B------:R-:W-:Y:S02]  /*4ab0*/  ISETP.GE.U32.AND P5, PT, R152, 0x7fffffb2, PT ;  /* 0x7fffffb29800780c */ /* 0x000fe40003fa6070 */
[----:B------:R-:W-:Y:S02]  /*4ac0*/  SHF.R.U32.HI R80, RZ, 0xf, R132 ;  /* 0x0000000fff507819 */ /* 0x000fe40000011684 */
[----:B------:R-:W-:Y:S02]  /*4ad0*/  LOP3.LUT R175, R134, 0xf00, RZ, 0xe2, !PT ;  /* 0x00000f0086af7812 */ /* 0x000fe400078ee2ff */
[----:B------:R-:W-:Y:S01]  /*4ae0*/  LOP3.LUT P6, RZ, R80, 0x1, RZ, 0xc0, !PT ;  /* 0x0000000150ff7812 */ /* 0x000fe200078cc0ff */
[----:B------:R0:W2:Y:S01]  /*4af0*/  @!P4 LDG.E.U8 R204, desc[UR26][R250.64] ;  /* 0x0000001afaccc981 */ /* 0x0000a2000c1e1100 */
[----:B------:R-:W-:Y:S01]  /*4b00*/  ISETP.GE.U32.AND P3, PT, R150, 0x7fffffb1, PT ;  /* 0x7fffffb19600780c */ /* 0x000fe20003f66070 */
[----:B------:R-:W-:Y:S01]  /*4b10*/  IMAD R64, R64, 0x1000, R175 ;  /* 0x0000100040407824 */ /* 0x000fe200078e02af */
[----:B------:R-:W-:-:S02]  /*4b20*/  LOP3.LUT R215, R146, 0xf, RZ, 0xc0, !PT ;  /* 0x0000000f92d77812 */ /* 0x000fc400078ec0ff */
[--C-:B------:R-:W-:Y:S02]  /*4b30*/  SHF.R.U32.HI R80, RZ, 0xe, R132.reuse ;  /* 0x0000000eff507819 */ /* 0x100fe40000011684 */
[----:B------:R-:W-:Y:S01]  /*4b40*/  PRMT R175, RZ, 0x7610, R175 ;  /* 0x00007610ffaf7816 */ /* 0x000fe200000000af */
[----:B------:R-:W-:Y:S01]  /*4b50*/  IMAD R68, R68, 0x10, R215 ;  /* 0x0000001044447824 */ /* 0x000fe200078e02d7 */
[----:B------:R-:W-:Y:S01]  /*4b60*/  LOP3.LUT P4, RZ, R80, 0x1, RZ, 0xc0, !PT ;  /* 0x0000000150ff7812 */ /* 0x000fe2000788c0ff */
[----:B------:R-:W-:Y:S01]  /*4b70*/  IMAD.SHL.U32 R215, R38, 0x100, RZ ;  /* 0x0000010026d77824 */ /* 0x000fe200078e00ff */
[----:B------:R-:W-:Y:S02]  /*4b80*/  SHF.R.U32.HI R80, RZ, 0xd, R132 ;  /* 0x0000000dff507819 */ /* 0x000fe40000011684 */
[----:B------:R-:W-:Y:S01]  /*4b90*/  PRMT R38, RZ, 0x7610, R38 ;  /* 0x00007610ff267816 */ /* 0x000fe20000000026 */
[----:B------:R1:W2:Y:S01]  /*4ba0*/  @!P5 LDG.E.U8 R175, desc[UR26][R236.64] ;  /* 0x0000001aecafd981 */ /* 0x0002a2000c1e1100 */
[----:B------:R-:W-:-:S02]  /*4bb0*/  LOP3.LUT P5, RZ, R80, 0x1, RZ, 0xc0, !PT ;  /* 0x0000000150ff7812 */ /* 0x000fc400078ac0ff */
[----:B------:R-:W-:Y:S02]  /*4bc0*/  SHF.R.U32.HI R80, RZ, 0xc, R132 ;  /* 0x0000000cff507819 */ /* 0x000fe40000011684 */
[----:B------:R-:W-:Y:S01]  /*4bd0*/  LOP3.LUT R215, R215, 0xf00, RZ, 0xe2, !PT ;  /* 0x00000f00d7d77812 */ /* 0x000fe200078ee2ff */
[----:B------:R3:W2:Y:S01]  /*4be0*/  @!P3 LDG.E.U8 R38, desc[UR26][R208.64] ;  /* 0x0000001ad026b981 */ /* 0x0006a2000c1e1100 */
[----:B0-----:R-:W-:Y:S02]  /*4bf0*/  PRMT R250, RZ, 0x7610, R250 ;  /* 0x00007610fffa7816 */ /* 0x001fe400000000fa */
[----:B------:R-:W-:Y:S02]  /*4c00*/  LOP3.LUT P3, RZ, R80, 0x1, RZ, 0xc0, !PT ;  /* 0x0000000150ff7812 */ /* 0x000fe4000786c0ff */
[----:B------:R-:W-:Y:S01]  /*4c10*/  SHF.R.U32.HI R80, RZ, 0xb, R132 ;  /* 0x0000000bff507819 */ /* 0x000fe20000011684 */
[----:B------:R-:W-:Y:S01]  /*4c20*/  IMAD R44, R44, 0x1000, R215 ;  /* 0x000010002c2c7824 */ /* 0x000fe200078e02d7 */
[----:B-1----:R-:W-:Y:S01]  /*4c30*/  PRMT R236, RZ, 0x7610, R236 ;  /* 0x00007610ffec7816 */ /* 0x002fe200000000ec */
[----:B------:R0:W2:Y:S01]  /*4c40*/  @P6 LDG.E.U8 R250, desc[UR26][R218.64] ;  /* 0x0000001adafa6981 */ /* 0x0000a2000c1e1100 */
[----:B---3--:R-:W-:-:S02]  /*4c50*/  PRMT R209, RZ, 0x7610, R209 ;  /* 0x00007610ffd17816 */ /* 0x008fc400000000d1 */
[----:B------:R-:W-:Y:S02]  /*4c60*/  LOP3.LUT R215, R74, 0xff, RZ, 0xc0, !PT ;  /* 0x000000ff4ad77812 */ /* 0x000fe400078ec0ff */
[----:B------:R1:W3:Y:S01]  /*4c70*/  @P4 LDG.E.U8 R236, desc[UR26][R192.64] ;  /* 0x0000001ac0ec4981 */ /* 0x0002e2000c1e1100 */
[----:B------:R-:W-:Y:S02]  /*4c80*/  LOP3.LUT P6, RZ, R80, 0x1, RZ, 0xc0, !PT ;  /* 0x0000000150ff7812 */ /* 0x000fe400078cc0ff */
[--C-:B------:R-:W-:Y:S01]  /*4c90*/  SHF.R.U32.HI R74, RZ, 0x9, R132.reuse ;  /* 0x00000009ff4a7819 */ /* 0x100fe20000011684 */
[----:B------:R1:W2:Y:S01]  /*4ca0*/  @P5 LDG.E.U8 R209, desc[UR26][R202.64] ;  /* 0x0000001acad15981 */ /* 0x0002a2000c1e1100 */
[----:B------:R-:W-:Y:S02]  /*4cb0*/  SHF.R.U32.HI R80, RZ, 0xa, R132 ;  /* 0x0000000aff507819 */ /* 0x000fe40000011684 */
[----:B0-----:R-:W-:Y:S02]  /*4cc0*/  PRMT R218, RZ, 0x7610, R218 ;  /* 0x00007610ffda7816 */ /* 0x001fe400000000da */
[----:B------:R-:W-:-:S02]  /*4cd0*/  LOP3.LUT P5, RZ, R74, 0x1, RZ, 0xc0, !PT ;  /* 0x000000014aff7812 */ /* 0x000fc400078ac0ff */
[----:B------:R-:W-:Y:S02]  /*4ce0*/  LOP3.LUT P4, RZ, R80, 0x1, RZ, 0xc0, !PT ;  /* 0x0000000150ff7812 */ /* 0x000fe4000788c0ff */
[--C-:B------:R-:W-:Y:S01]  /*4cf0*/  SHF.R.U32.HI R74, RZ, 0x8, R132.reuse ;  /* 0x00000008ff4a7819 */ /* 0x100fe20000011684 */
[----:B------:R0:W2:Y:S01]  /*4d00*/  @P3 LDG.E.U8 R218, desc[UR26][R180.64] ;  /* 0x0000001ab4da3981 */ /* 0x0000a2000c1e1100 */
[----:B-1----:R-:W-:Y:S02]  /*4d10*/  PRMT R193, RZ, 0x7610, R193 ;  /* 0x00007610ffc17816 */ /* 0x002fe400000000c1 */
[----:B------:R-:W-:Y:S02]  /*4d20*/  LOP3.LUT P3, RZ, R74, 0x1, RZ, 0xc0, !PT ;  /* 0x000000014aff7812 */ /* 0x000fe4000786c0ff */
[----:B------:R-:W-:Y:S02]  /*4d30*/  SHF.R.U32.HI R74, RZ, 0x7, R132 ;  /* 0x00000007ff4a7819 */ /* 0x000fe40000011684 */
[----:B------:R-:W-:Y:S01]  /*4d40*/  PRMT R202, RZ, 0x7610, R202 ;  /* 0x00007610ffca7816 */ /* 0x000fe200000000ca */
[----:B------:R-:W2:Y:S01]  /*4d50*/  @P6 LDG.E.U8 R193, desc[UR26][R246.64] ;  /* 0x0000001af6c16981 */ /* 0x000ea2000c1e1100 */
[----:B------:R-:W-:-:S02]  /*4d60*/  LOP3.LUT R203, R68, 0xff, RZ, 0xc0, !PT ;  /* 0x000000ff44cb7812 */ /* 0x000fc400078ec0ff */
[----:B------:R-:W-:Y:S02]  /*4d70*/  LOP3.LUT P6, RZ, R74, 0x1, RZ, 0xc0, !PT ;  /* 0x000000014aff7812 */ /* 0x000fe400078cc0ff */
[----:B------:R-:W-:Y:S01]  /*4d80*/  SHF.R.U32.HI R80, RZ, 0x6, R132 ;  /* 0x00000006ff507819 */ /* 0x000fe20000011684 */
[----:B------:R1:W2:Y:S01]  /*4d90*/  @P4 LDG.E.U8 R202, desc[UR26][R238.64] ;  /* 0x0000001aeeca4981 */ /* 0x0002a2000c1e1100 */
[----:B------:R-:W-:Y:S01]  /*4da0*/  PRMT R74, RZ, 0x7610, R74 ;  /* 0x00007610ff4a7816 */ /* 0x000fe2000000004a */
[----:B------:R-:W-:Y:S01]  /*4db0*/  IMAD.IADD R203, R44, 0x1, R203 ;  /* 0x000000012ccb7824 */ /* 0x000fe200078e02cb */
[----:B0-----:R-:W-:Y:S02]  /*4dc0*/  PRMT R181, RZ, 0x7610, R181 ;  /* 0x00007610ffb57816 */ /* 0x001fe400000000b5 */
[----:B------:R-:W-:Y:S02]  /*4dd0*/  LOP3.LUT P4, RZ, R80, 0x1, RZ, 0xc0, !PT ;  /* 0x0000000150ff7812 */ /* 0x000fe4000788c0ff */
[--C-:B------:R-:W-:Y:S01]  /*4de0*/  SHF.R.U32.HI R44, RZ, 0x4, R132.reuse ;  /* 0x00000004ff2c7819 */ /* 0x100fe20000011684 */
[----:B------:R0:W2:Y:S01]  /*4df0*/  @P3 LDG.E.U8 R74, desc[UR26][R220.64] ;  /* 0x0000001adc4a3981 */ /* 0x0000a2000c1e1100 */
[----:B------:R-:W-:-:S02]  /*4e00*/  SHF.R.U32.HI R68, RZ, 0x5, R132 ;  /* 0x00000005ff447819 */ /* 0x000fc40000011684 */
[----:B------:R-:W-:Y:S01]  /*4e10*/  PRMT R252, RZ, 0x7610, R252 ;  /* 0x00007610fffc7816 */ /* 0x000fe200000000fc */
[----:B------:R0:W2:Y:S01]  /*4e20*/  @P5 LDG.E.U8 R181, desc[UR26][R212.64] ;  /* 0x0000001ad4b55981 */ /* 0x0000a2000c1e1100 */
[----:B------:R-:W-:Y:S01]  /*4e30*/  LOP3.LUT P3, RZ, R44, 0x1, RZ, 0xc0, !PT ;  /* 0x000000012cff7812 */ /* 0x000fe2000786c0ff */
[----:B------:R-:W-:Y:S01]  /*4e40*/  IMAD.IADD R64, R64, 0x1, R215 ;  /* 0x0000000140407824 */ /* 0x000fe200078e02d7 */
[----:B------:R-:W-:Y:S02]  /*4e50*/  SHF.R.U32.HI R44, RZ, 0x3, R132 ;  /* 0x00000003ff2c7819 */ /* 0x000fe40000011684 */
[----:B------:R-:W-:Y:S01]  /*4e60*/  LOP3.LUT P5, RZ, R68, 0x1, RZ, 0xc0, !PT ;  /* 0x0000000144ff7812 */ /* 0x000fe200078ac0ff */
[----:B------:R4:W2:Y:S01]  /*4e70*/  @P6 LDG.E.U8 R252, desc[UR26][R194.64] ;  /* 0x0000001ac2fc6981 */ /* 0x0008a2000c1e1100 */
[----:B-1----:R-:W-:Y:S02]  /*4e80*/  PRMT R238, RZ, 0x7610, R238 ;  /* 0x00007610ffee7816 */ /* 0x002fe400000000ee */
[----:B------:R-:W-:-:S02]  /*4e90*/  LOP3.LUT P6, RZ, R44, 0x1, RZ, 0xc0, !PT ;  /* 0x000000012cff7812 */ /* 0x000fc400078cc0ff */
[----:B------:R-:W-:Y:S02]  /*4ea0*/  SHF.R.U32.HI R44, RZ, 0x2, R132 ;  /* 0x00000002ff2c7819 */ /* 0x000fe40000011684 */
[----:B------:R-:W-:Y:S01]  /*4eb0*/  PRMT R80, R64, 0x5410, R203 ;  /* 0x0000541040507816 */ /* 0x000fe200000000cb */
[----:B------:R1:W2:Y:S01]  /*4ec0*/  @P4 LDG.E.U8 R238, desc[UR26][R200.64] ;  /* 0x0000001ac8ee4981 */ /* 0x0002a2000c1e1100 */
[----:B0-----:R-:W-:Y:S02]  /*4ed0*/  PRMT R220, RZ, 0x7610, R220 ;  /* 0x00007610ffdc7816 */ /* 0x001fe400000000dc */
[----:B------:R-:W-:Y:S02]  /*4ee0*/  PRMT R213, RZ, 0x7610, R213 ;  /* 0x00007610ffd57816 */ /* 0x000fe400000000d5 */
[----:B------:R-:W-:Y:S02]  /*4ef0*/  LOP3.LUT P4, RZ, R44, 0x1, RZ, 0xc0, !PT ;  /* 0x000000012cff7812 */ /* 0x000fe4000788c0ff */
[----:B------:R-:W-:Y:S01]  /*4f00*/  SHF.R.U64 R44, R80, 0x1f, RZ ;  /* 0x0000001f502c7819 */ /* 0x000fe200000012ff */
[----:B------:R-:W2:Y:S01]  /*4f10*/  @P3 LDG.E.U8 R220, desc[UR26][R242.64] ;  /* 0x0000001af2dc3981 */ /* 0x000ea2000c1e1100 */
[----:B------:R-:W-:-:S02]  /*4f20*/  SHF.R.U32.HI R132, RZ, 0x1, R132 ;  /* 0x00000001ff847819 */ /* 0x000fc40000011684 */
[----:B----4-:R-:W-:Y:S01]  /*4f30*/  PRMT R195, RZ, 0x7610, R195 ;  /* 0x00007610ffc37816 */ /* 0x010fe200000000c3 */
[----:B------:R0:W4:Y:S01]  /*4f40*/  @P5 LDG.E.U8 R213, desc[UR26][R178.64] ;  /* 0x0000001ab2d55981 */ /* 0x000122000c1e1100 */
[----:B------:R-:W-:Y:S02]  /*4f50*/  LOP3.LUT P3, RZ, R44, 0x1, RZ, 0xc0, !PT ;  /* 0x000000012cff7812 */ /* 0x000fe4000786c0ff */
[----:B------:R-:W-:Y:S02]  /*4f60*/  LOP3.LUT P5, RZ, R132, 0x1, RZ, 0xc0, !PT ;  /* 0x0000000184ff7812 */ /* 0x000fe400078ac0ff */
[----:B------:R-:W-:Y:S01]  /*4f70*/  SHF.R.U64 R44, R80, 0x1e, RZ ;  /* 0x0000001e502c7819 */ /* 0x000fe200000012ff */
[----:B------:R-:W2:Y:S01]  /*4f80*/  @P6 LDG.E.U8 R195, desc[UR26][R240.64] ;  /* 0x0000001af0c36981 */ /* 0x000ea2000c1e1100 */
[----:B-1----:R-:W-:Y:S02]  /*4f90*/  PRMT R200, RZ, 0x7610, R200 ;  /* 0x00007610ffc87816 */ /* 0x002fe400000000c8 */
[----:B------:R-:W-:-:S02]  /*4fa0*/  LOP3.LUT P6, RZ, R44, 0x1, RZ, 0xc0, !PT ;  /* 0x000000012cff7812 */ /* 0x000fc400078cc0ff */
[----:B------:R-:W-:Y:S02]  /*4fb0*/  SHF.R.U64 R44, R80, 0x1d, RZ ;  /* 0x0000001d502c7819 */ /* 0x000fe400000012ff */
[----:B0-----:R-:W-:Y:S01]  /*4fc0*/  PRMT R179, RZ, 0x7610, R179 ;  /* 0x00007610ffb37816 */ /* 0x001fe200000000b3 */
[----:B------:R-:W2:Y:S01]  /*4fd0*/  @P4 LDG.E.U8 R200, desc[UR26][R222.64] ;  /* 0x0000001adec84981 */ /* 0x000ea2000c1e1100 */
[----:B------:R-:W-:Y:S02]  /*4fe0*/  LOP3.LUT P4, RZ, R44, 0x1, RZ, 0xc0, !PT ;  /* 0x000000012cff7812 */ /* 0x000fe4000788c0ff */
[----:B------:R-:W-:Y:S02]  /*4ff0*/  SHF.R.U64 R44, R80, 0x1c, RZ ;  /* 0x0000001c502c7819 */ /* 0x000fe400000012ff */
[----:B------:R-:W-:Y:S01]  /*5000*/  PRMT R217, RZ, 0x7610, R217 ;  /* 0x00007610ffd97816 */ /* 0x000fe200000000d9 */
[----:B------:R0:W2:Y:S01]  /*5010*/  @P5 LDG.E.U8 R179, desc[UR26][R196.64] ;  /* 0x0000001ac4b35981 */ /* 0x0000a2000c1e1100 */
[----:B------:R-:W-:-:S02]  /*5020*/  LOP3.LUT P5, RZ, R44, 0x1, RZ, 0xc0, !PT ;  /* 0x000000012cff7812 */ /* 0x000fc400078ac0ff */
[----:B------:R-:W-:Y:S02]  /*5030*/  SHF.R.U64 R44, R80, 0x1b, RZ ;  /* 0x0000001b502c7819 */ /* 0x000fe400000012ff */
[----:B------:R-:W-:Y:S01]  /*5040*/  PRMT R68, RZ, 0x7610, R68 ;  /* 0x00007610ff447816 */ /* 0x000fe20000000044 */
[----:B------:R-:W2:Y:S01]  /*5050*/  @P3 LDG.E.U8 R217, desc[UR26][R228.64] ;  /* 0x0000001ae4d93981 */ /* 0x000ea2000c1e1100 */
[----:B------:R-:W-:Y:S02]  /*5060*/  LOP3.LUT P3, RZ, R44, 0x1, RZ, 0xc0, !PT ;  /* 0x000000012cff7812 */ /* 0x000fe4000786c0ff */
[----:B------:R-:W-:Y:S02]  /*5070*/  SHF.R.U64 R44, R80, 0x1a, RZ ;  /* 0x0000001a502c7819 */ /* 0x000fe400000012ff */
[----:B0-----:R-:W-:Y:S01]  /*5080*/  PRMT R197, RZ, 0x7610, R197 ;  /* 0x00007610ffc57816 */ /* 0x001fe200000000c5 */
[----:B------:R0:W2:Y:S01]  /*5090*/  @!P0 LDG.E.U8 R68, desc[UR26][R142.64] ;  /* 0x0000001a8e448981 */ /* 0x0000a2000c1e1100 */
[----:B------:R-:W-:-:S02]  /*50a0*/  LOP3.LUT P0, RZ, R44, 0x1, RZ, 0xc0, !PT ;  /* 0x000000012cff7812 */ /* 0x000fc4000780c0ff */
[----:B------:R-:W-:Y:S02]  /*50b0*/  SHF.R.U64 R44, R80, 0x19, RZ ;  /* 0x00000019502c7819 */ /* 0x000fe400000012ff */
[----:B------:R1:W2:Y:S02]  /*50c0*/  @P4 LDG.E.U8 R197, desc[UR26][R160.64] ;  /* 0x0000001aa0c54981 */ /* 0x0002a4000c1e1100 */
[----:B------:R-:W-:Y:S02]  /*50d0*/  LOP3.LUT P4, RZ, R44, 0x1, RZ, 0xc0, !PT ;  /* 0x000000012cff7812 */ /* 0x000fe4000788c0ff */
[----:B0-----:R-:W-:Y:S02]  /*50e0*/  PRMT R142, RZ, 0x7610, R142 ;  /* 0x00007610ff8e7816 */ /* 0x001fe4000000008e */
[----:B------:R-:W-:Y:S02]  /*50f0*/  SHF.R.U64 R44, R80, 0x18, RZ ;  /* 0x00000018502c7819 */ /* 0x000fe400000012ff */
[----:B------:R-:W-:-:S02]  /*5100*/  PRMT R143, RZ, 0x7610, R143 ;  /* 0x00007610ff8f7816 */ /* 0x000fc4000000008f */
[----:B------:R0:W2:Y:S01]  /*5110*/  @P5 LDG.E.U8 R142, desc[UR26][R224.64] ;  /* 0x0000001ae08e5981 */ /* 0x0000a2000c1e1100 */
[----:B------:R-:W-:Y:S02]  /*5120*/  LOP3.LUT P5, RZ, R44, 0x1, RZ, 0xc0, !PT ;  /* 0x000000012cff7812 */ /* 0x000fe400078ac0ff */
[----:B------:R-:W-:Y:S01]  /*5130*/  SHF.R.U64 R44, R80, 0x17, RZ ;  /* 0x00000017502c7819 */ /* 0x000fe200000012ff */
[----:B------:R0:W2:Y:S01]  /*5140*/  @P3 LDG.E.U8 R143, desc[UR26][R198.64] ;  /* 0x0000001ac68f3981 */ /* 0x0000a2000c1e1100 */
[----:B------:R-:W-:Y:S02]  /*5150*/  PRMT R194, RZ, 0x7610, R194 ;  /* 0x00007610ffc27816 */ /* 0x000fe400000000c2 */
[----:B------:R-:W-:Y:S02]  /*5160*/  LOP3.LUT P3, RZ, R44, 0x1, RZ, 0xc0, !PT ;  /* 0x000000012cff7812 */ /* 0x000fe4000786c0ff */
[----:B------:R-:W-:Y:S02]  /*5170*/  SHF.R.U64 R44, R80, 0x16, RZ ;  /* 0x00000016502c7819 */ /* 0x000fe400000012ff */
[----:B-1----:R-:W-:Y:S01]  /*5180*/  PRMT R161, RZ, 0x7610, R161 ;  /* 0x00007610ffa17816 */ /* 0x002fe200000000a1 */
[----:B------:R1:W2:Y:S01]  /*5190*/  @P0 LDG.E.U8 R194, desc[UR26][R186.64] ;  /* 0x0000001abac20981 */ /* 0x0002a2000c1e1100 */
[----:B------:R-:W-:-:S02]  /*51a0*/  LOP3.LUT P0, RZ, R44, 0x1, RZ, 0xc0, !PT ;  /* 0x000000012cff7812 */ /* 0x000fc4000780c0ff */
[----:B------:R-:W-:Y:S02]  /*51b0*/  SHF.R.U64 R44, R80, 0x15, RZ ;  /* 0x00000015502c7819 */ /* 0x000fe400000012ff */
[----:B------:R-:W-:Y:S01]  /*51c0*/  PRMT R64, RZ, 0x7610, R64 ;  /* 0x00007610ff407816 */ /* 0x000fe20000000040 */
[----:B------:R-:W2:Y:S01]  /*51d0*/  @P4 LDG.E.U8 R161, desc[UR26][R184.64] ;  /* 0x0000001ab8a14981 */ /* 0x000ea2000c1e1100 */
[----:B------:R-:W-:Y:S02]  /*51e0*/  LOP3.LUT P4, RZ, R44, 0x1, RZ, 0xc0, !PT ;  /* 0x000000012cff7812 */ /* 0x000fe4000788c0ff */
[----:B------:R-:W-:Y:S02]  /*51f0*/  SHF.R.U64 R44, R80, 0x14, RZ ;  /* 0x00000014502c7819 */ /* 0x000fe400000012ff */
[----:B------:R-:W-:Y:S01]  /*5200*/  PRMT R240, RZ, 0x7610, R240 ;  /* 0x00007610fff07816 */ /* 0x000fe200000000f0 */
[----:B------:R-:W2:Y:S01]  /*5210*/  @P5 LDG.E.U8 R64, desc[UR26][R182.64] ;  /* 0x0000001ab6405981 */ /* 0x000ea2000c1e1100 */
[----:B------:R-:W-:-:S02]  /*5220*/  LOP3.LUT P5, RZ, R44, 0x1, RZ, 0xc0, !PT ;  /* 0x000000012cff7812 */ /* 0x000fc400078ac0ff */
[----:B------:R-:W-:Y:S02]  /*5230*/  SHF.R.U64 R44, R80, 0x13, RZ ;  /* 0x00000013502c7819 */ /* 0x000fe400000012ff */
[----:B0-----:R-:W-:Y:S01]  /*5240*/  PRMT R224, RZ, 0x7610, R224 ;  /* 0x00007610ffe07816 */ /* 0x001fe200000000e0 */
[----:B------:R-:W2:Y:S01]  /*5250*/  @P3 LDG.E.U8 R240, desc[UR26][R172.64] ;  /* 0x0000001aacf03981 */ /* 0x000ea2000c1e1100 */
[----:B------:R-:W-:Y:S02]  /*5260*/  LOP3.LUT P3, RZ, R44, 0x1, RZ, 0xc0, !PT ;  /* 0x000000012cff7812 */ /* 0x000fe4000786c0ff */
[----:B------:R-:W-:Y:S02]  /*5270*/  SHF.R.U64 R44, R80, 0x12, RZ ;  /* 0x00000012502c7819 */ /* 0x000fe400000012ff */
[----:B------:R-:W-:Y:S01]  /*5280*/  PRMT R199, RZ, 0x7610, R199 ;  /* 0x00007610ffc77816 */ /* 0x000fe200000000c7 */
[----:B------:R-:W2:Y:S01]  /*5290*/  @P0 LDG.E.U8 R224, desc[UR26][R170.64] ;  /* 0x0000001aaae00981 */ /* 0x000ea2000c1e1100 */
[----:B------:R-:W-:-:S02]  /*52a0*/  LOP3.LUT P0, RZ, R44, 0x1, RZ, 0xc0, !PT ;  /* 0x000000012cff7812 */ /* 0x000fc4000780c0ff */
[----:B------:R-:W-:Y:S02]  /*52b0*/  SHF.R.U64 R44, R80, 0x11, RZ ;  /* 0x00000011502c7819 */ /* 0x000fe400000012ff */
[----:B------:R-:W-:Y:S01]  /*52c0*/  PRMT R208, RZ, 0x7610, R208 ;  /* 0x00007610ffd07816 */ /* 0x000fe200000000d0 */
[----:B------:R0:W2:Y:S01]  /*52d0*/  @P4 LDG.E.U8 R199, desc[UR26][R158.64] ;  /* 0x0000001a9ec74981 */ /* 0x0000a2000c1e1100 */
[----:B------:R-:W-:Y:S02]  /*52e0*/  LOP3.LUT P4, RZ, R44, 0x1, RZ, 0xc0, !PT ;  /* 0x000000012cff7812 */ /* 0x000fe4000788c0ff */
[----:B------:R-:W-:Y:S02]  /*52f0*/  SHF.R.U64 R44, R80, 0x10, RZ ;  /* 0x00000010502c7819 */ /* 0x000fe400000012ff */
[----:B-1----:R-:W-:Y:S01]  /*5300*/  PRMT R187, RZ, 0x7610, R187 ;  /* 0x00007610ffbb7816 */ /* 0x002fe200000000bb */
[----:B------:R-:W2:Y:S01]  /*5310*/  @P5 LDG.E.U8 R208, desc[UR26][R168.64] ;  /* 0x0000001aa8d05981 */ /* 0x000ea2000c1e1100 */
[----:B------:R-:W-:-:S02]  /*5320*/  LOP3.LUT P5, RZ, R44, 0x1, RZ, 0xc0, !PT ;  /* 0x000000012cff7812 */ /* 0x000fc400078ac0ff */
[----:B------:R-:W-:Y:S02]  /*5330*/  SHF.R.U64 R44, R80, 0xf, RZ ;  /* 0x0000000f502c7819 */ /* 0x000fe400000012ff */
[----:B------:R-:W-:Y:S01]  /*5340*/  PRMT R192, RZ, 0x7610, R192 ;  /* 0x00007610ffc07816 */ /* 0x000fe200000000c0 */
[----:B------:R-:W2:Y:S01]  /*5350*/  @P3 LDG.E.U8 R187, desc[UR26][R166.64] ;  /* 0x0000001aa6bb3981 */ /* 0x000ea2000c1e1100 */
[----:B------:R-:W-:Y:S02]  /*5360*/  LOP3.LUT P3, RZ, R44, 0x1, RZ, 0xc0, !PT ;  /* 0x000000012cff7812 */ /* 0x000fe4000786c0ff */
[C---:B------:R-:W-:Y:S02]  /*5370*/  SHF.R.U64 R44, R80.reuse, 0xe, RZ ;  /* 0x0000000e502c7819 */ /* 0x040fe400000012ff */
[----:B0-----:R-:W-:Y:S01]  /*5380*/  PRMT R159, RZ, 0x7610, R159 ;  /* 0x00007610ff9f7816 */ /* 0x001fe2000000009f */
[----:B------:R-:W2:Y:S01]  /*5390*/  @P0 LDG.E.U8 R192, desc[UR26][R164.64] ;  /* 0x0000001aa4c00981 */ /* 0x000ea2000c1e1100 */
[----:B------:R-:W-:-:S02]  /*53a0*/  SHF.R.U64 R132, R80, 0xd, RZ ;  /* 0x0000000d50847819 */ /* 0x000fc400000012ff */
[----:B------:R-:W-:Y:S02]  /*53b0*/  LOP3.LUT P0, RZ, R44, 0x1, RZ, 0xc0, !PT ;  /* 0x000000012cff7812 */ /* 0x000fe4000780c0ff */
[----:B------:R-:W-:Y:S01]  /*53c0*/  PRMT R44, RZ, 0x7610, R44 ;  /* 0x00007610ff2c7816 */ /* 0x000fe2000000002c */
[----:B------:R-:W2:Y:S01]  /*53d0*/  @P4 LDG.E.U8 R159, desc[UR26][R162.64] ;  /* 0x0000001aa29f4981 */ /* 0x000ea2000c1e1100 */
[----:B------:R-:W-:Y:S02]  /*53e0*/  LOP3.LUT P4, RZ, R132, 0x1, RZ, 0xc0, !PT ;  /* 0x0000000184ff7812 */ /* 0x000fe4000788c0ff */
[----:B------:R-:W-:Y:S02]  /*53f0*/  PRMT R222, RZ, 0x7610, R222 ;  /* 0x00007610ffde7816 */ /* 0x000fe400000000de */
[----:B------:R-:W-:Y:S01]  /*5400*/  SHF.R.U64 R132, R80, 0xc, RZ ;  /* 0x0000000c50847819 */ /* 0x000fe200000012ff */
[----:B------:R-:W2:Y:S01]  /*5410*/  @P5 LDG.E.U8 R44, desc[UR26][R138.64] ;  /* 0x0000001a8a2c5981 */ /* 0x000ea2000c1e1100 */
[----:B------:R-:W-:-:S02]  /*5420*/  PRMT R242, RZ, 0x7610, R242 ;  /* 0x00007610fff27816 */ /* 0x000fc400000000f2 */
[----:B------:R-:W-:Y:S01]  /*5430*/  LOP3.LUT P5, RZ, R132, 0x1, RZ, 0xc0, !PT ;  /* 0x0000000184ff7812 */ /* 0x000fe200078ac0ff */
[----:B------:R0:W2:Y:S01]  /*5440*/  @P6 LDG.E.U8 R222, desc[UR26][R226.64] ;  /* 0x0000001ae2de6981 */ /* 0x0000a2000c1e1100 */
[----:B------:R-:W-:-:S03]  /*5450*/  SHF.R.U64 R132, R80, 0xb, RZ ;  /* 0x0000000b50847819 */ /* 0x000fc600000012ff */
[----:B------:R-:W2:Y:S01]  /*5460*/  @P3 LDG.E.U8 R242, desc[UR26][R136.64] ;  /* 0x0000001a88f23981 */ /* 0x000ea2000c1e1100 */
[----:B------:R-:W-:Y:S02]  /*5470*/  LOP3.LUT P3, RZ, R132, 0x1, RZ, 0xc0, !PT ;  /* 0x0000000184ff7812 */ /* 0x000fe4000786c0ff */
[----:B------:R-:W-:Y:S02]  /*5480*/  SHF.R.U64 R132, R80, 0xa, RZ ;  /* 0x0000000a50847819 */ /* 0x000fe400000012ff */
[----:B0-----:R-:W-:Y:S02]  /*5490*/  PRMT R226, RZ, 0x7610, R226 ;  /* 0x00007610ffe27816 */ /* 0x001fe400000000e2 */
[----:B------:R-:W-:-:S04]  /*54a0*/  PRMT R201, RZ, 0x7610, R201 ;  /* 0x00007610ffc97816 */ /* 0x000fc800000000c9 */
[----:B------:R0:W2:Y:S01]  /*54b0*/  @P0 LDG.E.U8 R226, desc[UR26][R130.64] ;  /* 0x0000001a82e20981 */ /* 0x0000a2000c1e1100 */
[----:B------:R-:W-:Y:S02]  /*54c0*/  LOP3.LUT P0, RZ, R132, 0x1, RZ, 0xc0, !PT ;  /* 0x0000000184ff7812 */ /* 0x000fe4000780c0ff */
[----:B------:R-:W-:Y:S01]  /*54d0*/  SHF.R.U64 R132, R80, 0x9, RZ ;  /* 0x0000000950847819 */ /* 0x000fe200000012ff */
[----:B------:R1:W2:Y:S01]  /*54e0*/  @P4 LDG.E.U8 R201, desc[UR26][R120.64] ;  /* 0x0000001a78c94981 */ /* 0x0002a2000c1e1100 */
[----:B------:R-:W-:Y:S02]  /*54f0*/  PRMT R210, RZ, 0x7610, R210 ;  /* 0x00007610ffd27816 */ /* 0x000fe400000000d2 */
[----:B------:R-:W-:Y:S02]  /*5500*/  LOP3.LUT P4, RZ, R132, 0x1, RZ, 0xc0, !PT ;  /* 0x0000000184ff7812 */ /* 0x000fe4000788c0ff */
[----:B------:R-:W-:Y:S02]  /*5510*/  PRMT R185, RZ, 0x7610, R185 ;  /* 0x00007610ffb97816 */ /* 0x000fe400000000b9 */
[----:B------:R-:W-:Y:S01]  /*5520*/  SHF.R.U64 R132, R80, 0x7, RZ ;  /* 0x0000000750847819 */ /* 0x000fe200000012ff */
[----:B------:R-:W2:Y:S01]  /*5530*/  @P5 LDG.E.U8 R210, desc[UR26][R128.64] ;  /* 0x0000001a80d25981 */ /* 0x000ea2000c1e1100 */
[----:B------:R-:W-:-:S02]  /*5540*/  PRMT R190, RZ, 0x7610, R190 ;  /* 0x00007610ffbe7816 */ /* 0x000fc400000000be */
[----:B------:R-:W-:Y:S01]  /*5550*/  LOP3.LUT P5, RZ, R132, 0x1, RZ, 0xc0, !PT ;  /* 0x0000000184ff7812 */ /* 0x000fe200078ac0ff */
[----:B------:R-:W2:Y:S01]  /*5560*/  @P3 LDG.E.U8 R185, desc[UR26][R126.64] ;  /* 0x0000001a7eb93981 */ /* 0x000ea2000c1e1100 */
[C---:B0-----:R-:W-:Y:S01]  /*5570*/  SHF.R.U64 R130, R80.reuse, 0x6, RZ ;  /* 0x0000000650827819 */ /* 0x041fe200000012ff */
[----:B-1----:R-:W-:Y:S01]  /*5580*/  IMAD R120, R135, 0x39, RZ ;  /* 0x0000003987787824 */ /* 0x002fe200078e02ff */
[----:B------:R-:W-:Y:S01]  /*5590*/  PRMT R163, RZ, 0x7610, R163 ;  /* 0x00007610ffa37816 */ /* 0x000fe200000000a3 */
[----:B------:R-:W2:Y:S01]  /*55a0*/  @P0 LDG.E.U8 R190, desc[UR26][R124.64] ;  /* 0x0000001a7cbe0981 */ /* 0x000ea2000c1e1100 */
[----:B------:R-:W-:Y:S02]  /*55b0*/  SHF.R.U64 R121, R80, 0x5, RZ ;  /* 0x0000000550797819 */ /* 0x000fe400000012ff */
[----:B------:R-:W-:Y:S02]  /*55c0*/  IADD3 R146, P3, PT, R144, UR20, RZ ;  /* 0x0000001490927c10 */ /* 0x000fe4000ff7e0ff */
[----:B------:R-:W-:Y:S01]  /*55d0*/  LOP3.LUT P6, RZ, R130, 0x1, RZ, 0xc0, !PT ;  /* 0x0000000182ff7812 */ /* 0x000fe200078cc0ff */
[----:B------:R0:W3:Y:S01]  /*55e0*/  @P4 LDG.E.U8 R163, desc[UR26][R122.64] ;  /* 0x0000001a7aa34981 */ /* 0x0000e2000c1e1100 */
[----:B------:R-:W-:-:S02]  /*55f0*/  LOP3.LUT P0, RZ, R121, 0x1, RZ, 0xc0, !PT ;  /* 0x0000000179ff7812 */ /* 0x000fc4000780c0ff */
[----:B------:R-:W-:Y:S01]  /*5600*/  IADD3.X R137, PT, PT, R145, UR11, RZ, P3, !PT ;  /* 0x0000000b91897c10 */ /* 0x000fe20009ffe4ff */
[----:B------:R-:W-:Y:S01]  /*5610*/  IMAD.IADD R132, R119, 0x1, R146 ;  /* 0x0000000177847824 */ /* 0x000fe200078e0292 */
[----:B------:R-:W-:Y:S02]  /*5620*/  SHF.R.S32.HI R121, RZ, 0x1f, R120 ;  /* 0x0000001fff797819 */ /* 0x000fe40000011478 */
[----:B------:R-:W-:Y:S02]  /*5630*/  IADD3 R130, P3, PT, R120, R146, RZ ;  /* 0x0000009278827210 */ /* 0x000fe40007f7e0ff */
[----:B------:R-:W-:Y:S01]  /*5640*/  PRMT R246, RZ, 0x7610, R246 ;  /* 0x00007610fff67816 */ /* 0x000fe200000000f6 */
[----:B0-----:R-:W-:Y:S01]  /*5650*/  IMAD R122, R135, 0x3a, RZ ;  /* 0x0000003a877a7824 */ /* 0x001fe200078e02ff */
[C---:B------:R-:W-:Y:S02]  /*5660*/  SHF.R.U64 R126, R80.reuse, 0x3, RZ ;  /* 0x00000003507e7819 */ /* 0x040fe400000012ff */
[----:B------:R-:W-:Y:S01]  /*5670*/  SHF.R.U64 R124, R80, 0x4, RZ ;  /* 0x00000004507c7819 */ /* 0x000fe200000012ff */
[----:B------:R-:W-:Y:S01]  /*5680*/  IMAD.X R131, R121, 0x1, R137, P3 ;  /* 0x0000000179837824 */ /* 0x000fe200018e0689 */
[----:B------:R-:W-:Y:S01]  /*5690*/  LOP3.LUT P3, RZ, R126, 0x1, RZ, 0xc0, !PT ;  /* 0x000000017eff7812 */ /* 0x000fe2000786c0ff */
[----:B------:R-:W3:Y:S01]  /*56a0*/  @P5 LDG.E.U8 R246, desc[UR26][R132.64] ;  /* 0x0000001a84f65981 */ /* 0x000ee2000c1e1100 */
[----:B------:R-:W-:-:S02]  /*56b0*/  SHF.R.S32.HI R123, RZ, 0x1f, R122 ;  /* 0x0000001fff7b7819 */ /* 0x000fc4000001147a */
[-C--:B------:R-:W-:Y:S02]  /*56c0*/  IADD3 R126, P5, PT, R122, R146.reuse, RZ ;  /* 0x000000927a7e7210 */ /* 0x080fe40007fbe0ff */
[----:B------:R-:W-:Y:S01]  /*56d0*/  LOP3.LUT P4, RZ, R124, 0x1, RZ, 0xc0, !PT ;  /* 0x000000017cff7812 */ /* 0x000fe2000788c0ff */
[----:B------:R-:W-:Y:S01]  /*56e0*/  IMAD R124, R135, 0x3c, RZ ;  /* 0x0000003c877c7824 */ /* 0x000fe200078e02ff */
[----:B------:R-:W-:Y:S01]  /*56f0*/  PRMT R228, RZ, 0x7610, R228 ;  /* 0x00007610ffe47816 */ /* 0x000fe200000000e4 */
[----:B------:R-:W-:Y:S02]  /*5700*/  IMAD.X R127, R123, 0x1, R137, P5 ;  /* 0x000000017b7f7824 */ /* 0x000fe400028e0689 */
[----:B------:R-:W-:Y:S01]  /*5710*/  IMAD R125, R135, 0x3b, RZ ;  /* 0x0000003b877d7824 */ /* 0x000fe200078e02ff */
[----:B------:R-:W-:Y:S02]  /*5720*/  SHF.R.S32.HI R129, RZ, 0x1f, R124 ;  /* 0x0000001fff817819 */ /* 0x000fe4000001147c */
[----:B------:R-:W-:Y:S01]  /*5730*/  IADD3 R138, P5, PT, R124, R146, RZ ;  /* 0x000000927c8a7210 */ /* 0x000fe20007fbe0ff */
[----:B------:R0:W4:Y:S01]  /*5740*/  @P6 LDG.E.U8 R228, desc[UR26][R130.64] ;  /* 0x0000001a82e46981 */ /* 0x000122000c1e1100 */
[----:B------:R-:W-:-:S03]  /*5750*/  PRMT R203, RZ, 0x7610, R203 ;  /* 0x00007610ffcb7816 */ /* 0x000fc600000000cb */
[----:B------:R-:W-:Y:S01]  /*5760*/  IMAD.X R139, R129, 0x1, R137, P5 ;  /* 0x00000001818b7824 */ /* 0x000fe200028e0689 */
[----:B------:R-:W-:Y:S02]  /*5770*/  IADD3 R164, P5, PT, R125, R146, RZ ;  /* 0x000000927da47210 */ /* 0x000fe40007fbe0ff */
[----:B------:R-:W-:Y:S01]  /*5780*/  PRMT R212, RZ, 0x7610, R212 ;  /* 0x00007610ffd47816 */ /* 0x000fe200000000d4 */
[----:B------:R1:W4:Y:S01]  /*5790*/  @P0 LDG.E.U8 R203, desc[UR26][R126.64] ;  /* 0x0000001a7ecb0981 */ /* 0x000322000c1e1100 */
[----:B0-----:R-:W-:Y:S02]  /*57a0*/  SHF.R.S32.HI R130, RZ, 0x1f, R125 ;  /* 0x0000001fff827819 */ /* 0x001fe4000001147d */
[----:B------:R-:W-:Y:S02]  /*57b0*/  SHF.R.U64 R131, R80, 0x8, RZ ;  /* 0x0000000850837819 */ /* 0x000fe400000012ff */
[----:B------:R-:W-:Y:S01]  /*57c0*/  PRMT R183, RZ, 0x7610, R183 ;  /* 0x00007610ffb77816 */ /* 0x000fe200000000b7 */
[----:B------:R-:W-:Y:S01]  /*57d0*/  IMAD.X R165, R130, 0x1, R137, P5 ;  /* 0x0000000182a57824 */ /* 0x000fe200028e0689 */
[----:B------:R-:W-:Y:S01]  /*57e0*/  LOP3.LUT P5, RZ, R131, 0x1, RZ, 0xc0, !PT ;  /* 0x0000000183ff7812 */ /* 0x000fe200078ac0ff */
[----:B------:R-:W-:Y:S01]  /*57f0*/  IMAD R131, R135, 0x3d, RZ ;  /* 0x0000003d87837824 */ /* 0x000fe200078e02ff */
[----:B-1----:R-:W-:-:S02]  /*5800*/  SHF.R.U64 R127, R80, 0x2, RZ ;  /* 0x00000002507f7819 */ /* 0x002fc400000012ff */
[----:B------:R-:W4:Y:S02]  /*5810*/  @P4 LDG.E.U8 R212, desc[UR26][R164.64] ;  /* 0x0000001aa4d44981 */ /* 0x000f24000c1e1100 */
[----:B------:R-:W-:Y:S02]  /*5820*/  LOP3.LUT P4, RZ, R127, 0x1, RZ, 0xc0, !PT ;  /* 0x000000017fff7812 */ /* 0x000fe4000788c0ff */
[----:B------:R0:W4:Y:S01]  /*5830*/  @P3 LDG.E.U8 R183, desc[UR26][R138.64] ;  /* 0x0000001a8ab73981 */ /* 0x000122000c1e1100 */
[----:B------:R-:W-:Y:S02]  /*5840*/  SHF.R.S32.HI R132, RZ, 0x1f, R131 ;  /* 0x0000001fff847819 */ /* 0x000fe40000011483 */
[----:B------:R-:W-:Y:S02]  /*5850*/  IADD3 R126, P3, PT, R131, R146, RZ ;  /* 0x00000092837e7210 */ /* 0x000fe40007f7e0ff */
[----:B------:R-:W-:Y:S02]  /*5860*/  SHF.R.U64 R133, R80, 0x1, RZ ;  /* 0x0000000150857819 */ /* 0x000fe400000012ff */
[----:B------:R-:W-:Y:S01]  /*5870*/  PRMT R196, RZ, 0x7610, R196 ;  /* 0x00007610ffc47816 */ /* 0x000fe200000000c4 */
[----:B------:R-:W-:Y:S01]  /*5880*/  IMAD.X R127, R132, 0x1, R137, P3 ;  /* 0x00000001847f7824 */ /* 0x000fe200018e0689 */
[----:B------:R-:W-:Y:S01]  /*5890*/  LOP3.LUT P3, RZ, R133, 0x1, RZ, 0xc0, !PT ;  /* 0x0000000185ff7812 */ /* 0x000fe2000786c0ff */
[----:B------:R-:W-:-:S02]  /*58a0*/  IMAD R133, R135, 0x3e, RZ ;  /* 0x0000003e87857824 */ /* 0x000fc400078e02ff */
[----:B------:R-:W-:Y:S01]  /*58b0*/  VIADD R128, R205, 0x3f ;  /* 0x0000003fcd807836 */ /* 0x000fe20000000000 */
[----:B------:R1:W5:Y:S01]  /*58c0*/  @P4 LDG.E.U8 R196, desc[UR26][R126.64] ;  /* 0x0000001a7ec44981 */ /* 0x000362000c1e1100 */
[----:B------:R-:W-:Y:S01]  /*58d0*/  IMAD R135, R135, 0x3f, RZ ;  /* 0x0000003f87877824 */ /* 0x000fe200078e02ff */
[----:B------:R-:W-:Y:S02]  /*58e0*/  SHF.R.S32.HI R134, RZ, 0x1f, R133 ;  /* 0x0000001fff867819 */ /* 0x000fe40000011485 */
[----:B0-----:R-:W-:Y:S02]  /*58f0*/  IADD3 R138, P4, PT, R133, R146, RZ ;  /* 0x00000092858a7210 */ /* 0x001fe40007f9e0ff */
[----:B------:R-:W-:Y:S02]  /*5900*/  ISETP.GT.AND P0, PT, R128, 0x3f, PT ;  /* 0x0000003f8000780c */ /* 0x000fe40003f04270 */
[----:B------:R-:W-:Y:S01]  /*5910*/  SHF.R.S32.HI R136, RZ, 0x1f, R135 ;  /* 0x0000001fff887819 */ /* 0x000fe20000011487 */
[----:B------:R-:W-:Y:S01]  /*5920*/  IMAD.X R139, R134, 0x1, R137, P4 ;  /* 0x00000001868b7824 */ /* 0x000fe200020e0689 */
[----:B------:R-:W-:-:S02]  /*5930*/  ISETP.LT.AND P0, PT, R4, R205, P0 ;  /* 0x000000cd0400720c */ /* 0x000fc40000701270 */
[----:B-1----:R-:W-:Y:S02]  /*5940*/  IADD3 R126, P4, PT, R135, R146, RZ ;  /* 0x00000092877e7210 */ /* 0x002fe40007f9e0ff */
[----:B------:R-:W-:Y:S02]  /*5950*/  PRMT R198, RZ, 0x7610, R198 ;  /* 0x00007610ffc67816 */ /* 0x000fe400000000c6 */
[----:B------:R-:W-:Y:S01]  /*5960*/  PRMT R173, RZ, 0x7610, R173 ;  /* 0x00007610ffad7816 */ /* 0x000fe200000000ad */
[----:B------:R-:W-:Y:S01]  /*5970*/  IMAD.X R127, R136, 0x1, R137, P4 ;  /* 0x00000001887f7824 */ /* 0x000fe200020e0689 */
[----:B------:R-:W-:Y:S02]  /*5980*/  PRMT R188, RZ, 0x7610, R188 ;  /* 0x00007610ffbc7816 */ /* 0x000fe400000000bc */
[----:B------:R-:W-:Y:S02]  /*5990*/  PRMT R80, RZ, 0x7610, R80 ;  /* 0x00007610ff507816 */ /* 0x000fe40000000050 */
[----:B------:R-:W-:Y:S01]  /*59a0*/  PRMT R158, RZ, 0x7610, R158 ;  /* 0x00007610ff9e7816 */ /* 0x000fe2000000009e */
[----:B------:R0:W5:Y:S01]  /*59b0*/  @!P2 LDG.E.U8 R198, desc[UR26][R126.64] ;  /* 0x0000001a7ec6a981 */ /* 0x000162000c1e1100 */
[----:B------:R-:W-:-:S02]  /*59c0*/  PRMT R160, RZ, 0x7610, R160 ;  /* 0x00007610ffa07816 */ /* 0x000fc400000000a0 */
[----:B------:R-:W-:Y:S01]  /*59d0*/  PRMT R162, RZ, 0x7610, R162 ;  /* 0x00007610ffa27816 */ /* 0x000fe200000000a2 */
[----:B------:R1:W5:Y:S01]  /*59e0*/  @P3 LDG.E.U8 R173, desc[UR26][R138.64] ;  /* 0x0000001a8aad3981 */ /* 0x000362000c1e1100 */
[----:B------:R-:W-:Y:S02]  /*59f0*/  PRMT R164, RZ, 0x7610, R164 ;  /* 0x00007610ffa47816 */ /* 0x000fe400000000a4 */
[----:B------:R-:W-:Y:S02]  /*5a00*/  PRMT R166, RZ, 0x7610, R166 ;  /* 0x00007610ffa67816 */ /* 0x000fe400000000a6 */
[----:B------:R-:W-:Y:S02]  /*5a10*/  PRMT R168, RZ, 0x7610, R168 ;  /* 0x00007610ffa87816 */ /* 0x000fe400000000a8 */
[----:B------:R-:W-:Y:S02]  /*5a20*/  PRMT R170, RZ, 0x7610, R170 ;  /* 0x00007610ffaa7816 */ /* 0x000fe400000000aa */
[----:B------:R-:W-:-:S02]  /*5a30*/  PRMT R172, RZ, 0x7610, R172 ;  /* 0x00007610ffac7816 */ /* 0x000fc400000000ac */
[----:B------:R-:W-:Y:S02]  /*5a40*/  PRMT R174, RZ, 0x7610, R174 ;  /* 0x00007610ffae7816 */ /* 0x000fe400000000ae */
        /* <DEDUP_REMOVED lines=13> */
[----:B------:R-:W-:Y:S01]  /*5b20*/  PRMT R221, RZ, 0x7610, R221 ;  /* 0x00007610ffdd7816 */ /* 0x000fe200000000dd */
[----:B------:R-:W-:Y:S01]  /*5b30*/  @P0 IMAD.MOV.U32 R156, RZ, RZ, R244 ;  /* 0x000000ffff9c0224 */ /* 0x000fe200078e00f4 */
[----:B------:R-:W-:Y:S01]  /*5b40*/  PRMT R223, RZ, 0x7610, R223 ;  /* 0x00007610ffdf7816 */ /* 0x000fe200000000df */
[----:B------:R-:W-:Y:S01]  /*5b50*/  @P0 IMAD.MOV.U32 R154, RZ, RZ, R48 ;  /* 0x000000ffff9a0224 */ /* 0x000fe200078e0030 */
[----:B0-----:R-:W-:Y:S01]  /*5b60*/  PRMT R126, RZ, 0x7610, R126 ;  /* 0x00007610ff7e7816 */ /* 0x001fe2000000007e */
[----:B------:R-:W-:Y:S01]  /*5b70*/  @P0 IMAD.MOV.U32 R152, RZ, RZ, R28 ;  /* 0x000000ffff980224 */ /* 0x000fe200078e001c */
[----:B------:R-:W-:Y:S01]  /*5b80*/  PRMT R127, RZ, 0x7610, R127 ;  /* 0x00007610ff7f7816 */ /* 0x000fe2000000007f */
[----:B------:R-:W-:Y:S01]  /*5b90*/  @P0 IMAD.MOV.U32 R150, RZ, RZ, R54 ;  /* 0x000000ffff960224 */ /* 0x000fe200078e0036 */
[----:B------:R-:W-:Y:S01]  /*5ba0*/  PRMT R225, RZ, 0x7610, R225 ;  /* 0x00007610ffe17816 */ /* 0x000fe200000000e1 */
[----:B------:R-:W-:Y:S01]  /*5bb0*/  @P0 IMAD.MOV.U32 R148, RZ, RZ, R78 ;  /* 0x000000ffff940224 */ /* 0x000fe200078e004e */
[----:B------:R-:W-:Y:S01]  /*5bc0*/  PRMT R227, RZ, 0x7610, R227 ;  /* 0x00007610ffe37816 */ /* 0x000fe200000000e3 */
[----:B------:R-:W-:Y:S01]  /*5bd0*/  @P0 IMAD.MOV.U32 R146, RZ, RZ, R58 ;  /* 0x000000ffff920224 */ /* 0x000fe200078e003a */
[----:B------:R-:W-:Y:S01]  /*5be0*/  PRMT R229, RZ, 0x7610, R229 ;  /* 0x00007610ffe57816 */ /* 0x000fe200000000e5 */
[----:B------:R0:W5:Y:S01]  /*5bf0*/  @P5 LDG.E.U8 R188, desc[UR26][R140.64] ;  /* 0x0000001a8cbc5981 */ /* 0x000162000c1e1100 */
[----:B------:R-:W-:-:S02]  /*5c00*/  PRMT R231, RZ, 0x7610, R231 ;  /* 0x00007610ffe77816 */ /* 0x000fc400000000e7 */
[----:B------:R-:W-:Y:S01]  /*5c10*/  PRMT R233, RZ, 0x7610, R233 ;  /* 0x00007610ffe97816 */ /* 0x000fe200000000e9 */
[----:B------:R-:W5:Y:S04]  /*5c20*/  @P0 LDG.E.U8 R80, desc[UR26][R6.64] ;  /* 0x0000001a06500981 */ /* 0x000f68000c1e1100 */
        /* <DEDUP_REMOVED lines=30> */
[----:B------:R-:W5:Y:S01]  /*5e10*/  @P0 LDG.E.U8 R233, desc[UR26][R146.64] ;  /* 0x0000001a92e90981 */ /* 0x000f62000c1e1100 */
[----:B------:R-:W-:-:S04]  /*5e20*/  @!UP1 UIADD3 UR4, UPT, UPT, -UR7, 0x100000, URZ ;  /* 0x0010000007049890 */ /* 0x000fc8000fffe1ff */
[----:B------:R-:W-:Y:S02]  /*5e30*/  @!UP1 USHF.L.U32 UR5, UR4, 0xb, URZ ;  /* 0x0000000b04059899 */ /* 0x000fe400080006ff */
[----:B------:R-:W-:Y:S01]  /*5e40*/  @!UP1 USHF.L.U32 UR4, UR4, 0x1, URZ ;  /* 0x0000000104049899 */ /* 0x000fe200080006ff */
[----:B------:R-:W-:Y:S01]  /*5e50*/  VOTEU.ALL UP1, P1 ;  /* 0x0000000000ff7886 */ /* 0x000fe20000820000 */
[C---:B------:R-:W-:Y:S02]  /*5e60*/  LOP3.LUT R137, R3.reuse, 0x10, RZ, 0x3c, !PT ;  /* 0x0000001003897812 */ /* 0x040fe400078e3cff */
[C---:B-1----:R-:W-:Y:S02]  /*5e70*/  LOP3.LUT R138, R3.reuse, 0x20, RZ, 0x3c, !PT ;  /* 0x00000020038a7812 */ /* 0x042fe400078e3cff */
[C---:B------:R-:W-:Y:S02]  /*5e80*/  LOP3.LUT R139, R3.reuse, 0x30, RZ, 0x3c, !PT ;  /* 0x00000030038b7812 */ /* 0x040fe400078e3cff */
[----:B0-----:R-:W-:-:S04]  /*5e90*/  LOP3.LUT R140, R3, 0x40, RZ, 0x3c, !PT ;  /* 0x00000040038c7812 */ /* 0x001fc800078e3cff */
[----:B------:R0:W1:Y:S01]  /*5ea0*/  @!UP1 SYNCS.EXCH.64 URZ, [UR13+0x6008], UR4 ;  /* 0x006008040dff95b2 */ /* 0x0000620008000100 */
[----:B--2---:R-:W-:Y:S01]  /*5eb0*/  STS.U8 [R3+UR13+0x400], R248 ;  /* 0x000400f803007988 */ /* 0x004fe2000800000d */
[----:B------:R-:W-:-:S03]  /*5ec0*/  LOP3.LUT R141, R3, 0x50, RZ, 0x3c, !PT ;  /* 0x00000050038d7812 */ /* 0x000fc600078e3cff */
[----:B------:R-:W-:Y:S04]  /*5ed0*/  STS.U8 [R3+UR13+0x800], R250 ;  /* 0x000800fa03007988 */ /* 0x000fe8000800000d */
[----:B------:R-:W-:Y:S04]  /*5ee0*/  STS.U8 [R3+UR13+0xc00], R252 ;  /* 0x000c00fc03007988 */ /* 0x000fe8000800000d */
[----:B------:R-:W-:Y:S04]  /*5ef0*/  STS.U8 [R3+UR13+0x1000], R217 ;  /* 0x001000d903007988 */ /* 0x000fe8000800000d */
[----:B------:R-:W-:Y:S04]  /*5f00*/  STS.U8 [R3+UR13+0x1400], R240 ;  /* 0x001400f003007988 */ /* 0x000fe8000800000d */
[----:B------:R-:W-:Y:S04]  /*5f10*/  STS.U8 [R3+UR13+0x1800], R242 ;  /* 0x001800f203007988 */ /* 0x000fe8000800000d */
[----:B------:R-:W-:Y:S04]  /*5f20*/  STS.U8 [R3+UR13], R230 ;  /* 0x000000e603007988 */ /* 0x000fe8000800000d */
[----:B---3--:R-:W-:Y:S04]  /*5f30*/  STS.U8 [R3+UR13+0x1c00], R246 ;  /* 0x001c00f603007988 */ /* 0x008fe8000800000d */
[----:B------:R-:W-:Y:S04]  /*5f40*/  STS.U8 [R137+UR13+0x80], R232 ;  /* 0x000080e889007988 */ /* 0x000fe8000800000d */
[----:B------:R-:W-:Y:S04]  /*5f50*/  STS.U8 [R137+UR13+0x480], R234 ;  /* 0x000480ea89007988 */ /* 0x000fe8000800000d */
[----:B------:R-:W-:Y:S04]  /*5f60*/  STS.U8 [R137+UR13+0x880], R236 ;  /* 0x000880ec89007988 */ /* 0x000fe8000800000d */
[----:B------:R-:W-:Y:S04]  /*5f70*/  STS.U8 [R137+UR13+0xc80], R238 ;  /* 0x000c80ee89007988 */ /* 0x000fe8000800000d */
[----:B------:R-:W-:Y:S04]  /*5f80*/  STS.U8 [R137+UR13+0x1080], R222 ;  /* 0x001080de89007988 */ /* 0x000fe8000800000d */
[----:B------:R-:W-:Y:S04]  /*5f90*/  STS.U8 [R137+UR13+0x1480], R224 ;  /* 0x001480e089007988 */ /* 0x000fe8000800000d */
[----:B------:R-:W-:Y:S04]  /*5fa0*/  STS.U8 [R137+UR13+0x1880], R226 ;  /* 0x001880e289007988 */ /* 0x000fe8000800000d */
[----:B----4-:R-:W-:Y:S04]  /*5fb0*/  STS.U8 [R137+UR13+0x1c80], R228 ;  /* 0x001c80e489007988 */ /* 0x010fe8000800000d */
[----:B------:R-:W-:Y:S04]  /*5fc0*/  STS.U8 [R138+UR13+0x100], R207 ;  /* 0x000100cf8a007988 */ /* 0x000fe8000800000d */
        /* <DEDUP_REMOVED lines=11> */
[----:B------:R2:W-:Y:S04]  /*6080*/  STS.U8 [R139+UR13+0x1180], R142 ;  /* 0x0011808e8b007988 */ /* 0x0005e8000800000d */
[----:B------:R-:W-:Y:S04]  /*6090*/  STS.U8 [R139+UR13+0x1580], R208 ;  /* 0x001580d08b007988 */ /* 0x000fe8000800000d */
[----:B------:R-:W-:Y:S01]  /*60a0*/  STS.U8 [R139+UR13+0x1980], R210 ;  /* 0x001980d28b007988 */ /* 0x000fe2000800000d */
[----:B--2---:R-:W-:-:S03]  /*60b0*/  LOP3.LUT R142, R3, 0x60, RZ, 0x3c, !PT ;  /* 0x00000060038e7812 */ /* 0x004fc600078e3cff */
[----:B------:R-:W-:Y:S04]  /*60c0*/  STS.U8 [R139+UR13+0x1d80], R212 ;  /* 0x001d80d48b007988 */ /* 0x000fe8000800000d */
[----:B------:R2:W-:Y:S04]  /*60d0*/  STS.U8 [R140+UR13+0x1200], R143 ;  /* 0x0012008f8c007988 */ /* 0x0005e8000800000d */
[----:B-----5:R0:W-:Y:S04]  /*60e0*/  STS.U8 [R140+UR13+0x200], R189 ;  /* 0x000200bd8c007988 */ /* 0x0201e8000800000d */
[----:B------:R0:W-:Y:S01]  /*60f0*/  STS.U8 [R140+UR13+0x600], R191 ;  /* 0x000600bf8c007988 */ /* 0x0001e2000800000d */
[----:B--2---:R-:W-:-:S03]  /*6100*/  LOP3.LUT R143, R3, 0x70, RZ, 0x3c, !PT ;  /* 0x00000070038f7812 */ /* 0x004fc600078e3cff */
[----:B------:R0:W-:Y:S04]  /*6110*/  STS.U8 [R140+UR13+0xa00], R193 ;  /* 0x000a00c18c007988 */ /* 0x0001e8000800000d */
        /* <DEDUP_REMOVED lines=59> */
[----:B------:R0:W-:Y:S01]  /*64d0*/  STS.U8 [R139+UR13+0x4f80], R233 ;  /* 0x004f80e98b007988 */ /* 0x0001e2000800000d */
[----:B-1----:R1:W-:Y:S06]  /*64e0*/  MEMBAR.ALL.CTA ;  /* 0x0000000000007992 */ /* 0x0023ec0000008000 */
[----:B-1----:R-:W1:Y:S02]  /*64f0*/  FENCE.VIEW.ASYNC.S ;  /* 0x00000000000073c6 */ /* 0x002e640000000000 */
[----:B-1----:R-:W-:Y:S01]  /*6500*/  BAR.SYNC.DEFER_BLOCKING 0x0 ;  /* 0x0000000000007b1d */ /* 0x002fe20000010000 */
[----:B------:R-:W-:-:S04]  /*6510*/  ISETP.NE.U32.AND P0, PT, RZ, UR8, PT ;  /* 0x00000008ff007c0c */ /* 0x000fc8000bf05070 */
[C---:B------:R-:W-:Y:S02]  /*6520*/  ISETP.LT.OR P2, PT, R128.reuse, 0x40, P0 ;  /* 0x000000408000780c */ /* 0x040fe40000741670 */
[----:B------:R-:W-:-:S11]  /*6530*/  ISETP.GE.AND P3, PT, R128, 0x80, PT ;  /* 0x000000808000780c */ /* 0x000fd60003f66270 */
[----:B0-----:R-:W-:Y:S05]  /*6540*/  @P2 BRA `(.L_x_6) ;  /* 0x0000000000682947 */ /* 0x001fea0003800000 */
[----:B------:R-:W-:Y:S02]  /*6550*/  UIADD3 UR4, UPT, UPT, UR13, 0x4000, URZ ;  /* 0x000040000d047890 */ /* 0x000fe4000fffe0ff */
[----:B------:R-:W-:Y:S02]  /*6560*/  USHF.R.U32.HI UR6, URZ, 0x4, UR13 ;  /* 0x00000004ff067899 */ /* 0x000fe4000801160d */
[----:B------:R-:W-:Y:S02]  /*6570*/  USHF.R.U32.HI UR4, URZ, 0x4, UR4 ;  /* 0x00000004ff047899 */ /* 0x000fe40008011604 */
[----:B------:R-:W-:Y:S02]  /*6580*/  USGXT.U32 UR6, UR6, 0xe ;  /* 0x0000000e0606789a */ /* 0x000fe40008000000 */
[----:B------:R-:W-:Y:S01]  /*6590*/  USGXT.U32 UR8, UR4, 0xe ;  /* 0x0000000e0408789a */ /* 0x000fe20008000000 */
[----:B------:R-:W-:Y:S01]  /*65a0*/  UMOV UR16, 0x100 ;  /* 0x0000010000107882 */ /* 0x000fe20000000000 */
[----:B------:R-:W-:Y:S01]  /*65b0*/  UMOV UR17, 0x40004040 ;  /* 0x4000404000117882 */ /* 0x000fe20000000000 */
[----:B------:R-:W-:Y:S01]  /*65c0*/  UMOV UR18, 0xfffffffe ;  /* 0xfffffffe00127882 */ /* 0x000fe20000000000 */
[----:B------:R-:W-:Y:S01]  /*65d0*/  UMOV UR19, 0x7fffbfdf ;  /* 0x7fffbfdf00137882 */ /* 0x000fe20000000000 */
[----:B------:R-:W-:Y:S01]  /*65e0*/  UMOV UR7, URZ ;  /* 0x000000ff00077c82 */ /* 0x000fe20008000000 */
[----:B------:R-:W-:Y:S01]  /*65f0*/  UMOV UR9, URZ ;  /* 0x000000ff00097c82 */ /* 0x000fe20008000000 */
[----:B------:R-:W-:-:S02]  /*6600*/  UIADD3.64 UR16, UPT, UPT, UR6, UR16, URZ ;  /* 0x0000001006107297 */ /* 0x000fc4000fffe0ff */
[----:B------:R-:W-:Y:S01]  /*6610*/  UIADD3.64 UR18, UPT, UPT, UR8, -UR18, URZ ;  /* 0x8000001208127297 */ /* 0x000fe2000fffe0ff */
[----:B------:R-:W-:Y:S01]  /*6620*/  UMOV UR22, 0x0 ;  /* 0x0000000000167882 */ /* 0x000fe20000000000 */
[----:B------:R-:W-:Y:S01]  /*6630*/  UMOV UR23, 0x8108010 ;  /* 0x0810801000177882 */ /* 0x000fe20000000000 */
[----:B------:R-:W-:Y:S01]  /*6640*/  UMOV UR4, UR10 ;  /* 0x0000000a00047c82 */ /* 0x000fe20008000000 */
[----:B------:R-:W-:Y:S01]  /*6650*/  UMOV UR5, URZ ;  /* 0x000000ff00057c82 */ /* 0x000fe20008000000 */
[----:B------:R-:W-:Y:S01]  /*6660*/  UMOV UR7, 0x40004040 ;  /* 0x4000404000077882 */ /* 0x000fe20000000000 */
[----:B------:R-:W-:Y:S01]  /*6670*/  UMOV UR9, 0x80004020 ;  /* 0x8000402000097882 */ /* 0x000fe20000000000 */
[----:B------:R-:W-:Y:S01]  /*6680*/  UMOV UR24, 0x0 ;  /* 0x0000000000187882 */ /* 0x000fe20000000000 */
[----:B------:R-:W-:Y:S01]  /*6690*/  UMOV UR25, 0x8108010 ;  /* 0x0810801000197882 */ /* 0x000fe20000000000 */
[----:B------:R-:W-:Y:S01]  /*66a0*/  UMOV UR4, UR4 ;  /* 0x0000000400047c82 */ /* 0x000fe20008000000 */
[----:B------:R0:W-:Y:S01]  /*66b0*/  UTCQMMA gdesc[UR6], gdesc[UR8], tmem[UR12], tmem[UR22], idesc[UR23], !UPT ;  /* 0x00ff1608060075ea */ /* 0x0001e2000f80030c */
[----:B------:R0:W-:Y:S01]  /*66c0*/  UTCQMMA gdesc[UR16], gdesc[UR18], tmem[UR12], tmem[UR24], idesc[UR25], UPT ;  /* 0x00ff1812100075ea */ /* 0x0001e2000b80030c */
[----:B------:R0:W-:Y:S01]  /*66d0*/  UTCBAR [UR4], URZ ;  /* 0x000000ff040073e9 */ /* 0x0001e200080000ff */
[----:B------:R-:W-:Y:S01]  /*66e0*/  NOP ;  /* 0x0000000000007918 */ /* 0x000fe20000000000 */
.L_x_6:
[----:B0-----:R-:W-:Y:S01]  /*66f0*/  UMOV UR8, URZ ;  /* 0x000000ff00087c82 */ /* 0x001fe20008000000 */
[----:B------:R-:W-:Y:S05]  /*6700*/  @!P3 BRA `(.L_x_7) ;  /* 0x0000002800c4b947 */ /* 0x000fea0003800000 */
[----:B------:R-:W0:Y:S01]  /*6710*/  LDCU.64 UR30, c[0x0][0x3a8] ;  /* 0x00007500ff1e77ac */ /* 0x000e220008000a00 */
[----:B------:R-:W-:Y:S01]  /*6720*/  SHF.R.S32.HI R127, RZ, 0x1f, R128 ;  /* 0x0000001fff7f7819 */ /* 0x000fe20000011480 */
[----:B------:R-:W-:Y:S01]  /*6730*/  IMAD.U32 R159, RZ, RZ, UR20 ;  /* 0x00000014ff9f7e24 */ /* 0x000fe2000f8e00ff */
[----:B------:R-:W-:Y:S02]  /*6740*/  UIADD3 UR5, UPT, UPT, UR13, 0x5000, URZ ;  /* 0x000050000d057890 */ /* 0x000fe4000fffe0ff */
[----:B------:R-:W-:Y:S01]  /*6750*/  LEA.HI R127, R127, R128, RZ, 0x6 ;  /* 0x000000807f7f7211 */ /* 0x000fe200078f30ff */
[----:B------:R-:W-:Y:S02]  /*6760*/  UIADD3 UR4, UPT, UPT, UR13, 0x2000, URZ ;  /* 0x000020000d047890 */ /* 0x000fe4000fffe0ff */
[----:B------:R-:W-:Y:S01]  /*6770*/  USHF.R.U32.HI UR5, URZ, 0x4, UR5 ;  /* 0x00000004ff057899 */ /* 0x000fe20008011605 */
[----:B------:R-:W-:Y:S01]  /*6780*/  SHF.R.S32.HI R127, RZ, 0x6, R127 ;  /* 0x00000006ff7f7819 */ /* 0x000fe2000001147f */
[----:B------:R-:W-:-:S02]  /*6790*/  USHF.R.U32.HI UR4, URZ, 0x4, UR4 ;  /* 0x00000004ff047899 */ /* 0x000fc40008011604 */
[----:B------:R-:W-:Y:S01]  /*67a0*/  USGXT.U32 UR6, UR5, 0xe ;  /* 0x0000000e0506789a */ /* 0x000fe20008000000 */
[----:B------:R-:W-:Y:S01]  /*67b0*/  VIMNMX R127, PT, PT, R127, 0x2, !PT ;  /* 0x000000027f7f7848 */ /* 0x000fe20007fe0100 */
[----:B------:R-:W-:Y:S01]  /*67c0*/  USGXT.U32 UR4, UR4, 0xe ;  /* 0x0000000e0404789a */ /* 0x000fe20008000000 */
[----:B------:R-:W-:Y:S01]  /*67d0*/  UMOV UR16, 0x100 ;  /* 0x0000010000107882 */ /* 0x000fe20000000000 */
[----:B------:R-:W-:Y:S01]  /*67e0*/  UMOV UR17, 0x40004040 ;  /* 0x4000404000117882 */ /* 0x000fe20000000000 */
[----:B0-----:R-:W-:Y:S01]  /*67f0*/  USHF.L.U32 UR29, UR30, 0x6, URZ ;  /* 0x000000061e1d7899 */ /* 0x001fe200080006ff */
[----:B------:R-:W-:Y:S01]  /*6800*/  VIADD R127, R127, 0xffffffff ;  /* 0xffffffff7f7f7836 */ /* 0x000fe20000000000 */
[----:B------:R-:W-:Y:S01]  /*6810*/  UMOV UR18, 0xfffffffe ;  /* 0xfffffffe00127882 */ /* 0x000fe20000000000 */
[----:B------:R-:W-:Y:S01]  /*6820*/  UMOV UR19, 0x7fffbfdf ;  /* 0x7fffbfdf00137882 */ /* 0x000fe20000000000 */
[----:B------:R-:W-:Y:S02]  /*6830*/  USHF.R.S32.HI UR8, URZ, 0x1f, UR29 ;  /* 0x0000001fff087899 */ /* 0x000fe4000801141d */
[----:B------:R-:W-:Y:S01]  /*6840*/  R2UR UR32, R127 ;  /* 0x000000007f2072ca */ /* 0x000fe200000e0000 */
[----:B------:R-:W-:Y:S01]  /*6850*/  UMOV UR5, URZ ;  /* 0x000000ff00057c82 */ /* 0x000fe20008000000 */
[----:B------:R-:W-:Y:S01]  /*6860*/  IADD3 R144, P2, P3, R144, UR29, R159 ;  /* 0x0000001d90907c10 */ /* 0x000fe2000fb5e09f */
[----:B------:R-:W-:Y:S01]  /*6870*/  UMOV UR7, URZ ;  /* 0x000000ff00077c82 */ /* 0x000fe20008000000 */
[----:B------:R-:W-:Y:S01]  /*6880*/  IMAD.U32 R34, RZ, RZ, UR8 ;  /* 0x00000008ff227e24 */ /* 0x000fe2000f8e00ff */
[----:B------:R-:W0:Y:S04]  /*6890*/  LDCU UR33, c[0x0][0x3a8] ;  /* 0x00007500ff2177ac */ /* 0x000e280008000800 */
[----:B------:R-:W-:Y:S01]  /*68a0*/  IADD3.X R145, PT, PT, R145, UR11, R34, P2, P3 ;  /* 0x0000000b91917c10 */ /* 0x000fe200097e6422 */
[----:B------:R-:W-:Y:S01]  /*68b0*/  IMAD.MOV.U32 R34, RZ, RZ, RZ ;  /* 0x000000ffff227224 */ /* 0x000fe200078e00ff */
[----:B------:R-:W-:-:S02]  /*68c0*/  USHF.L.U32 UR15, UR31, 0x6, URZ ;  /* 0x000000061f0f7899 */ /* 0x000fc400080006ff */
[----:B------:R-:W-:Y:S02]  /*68d0*/  UIADD3.64 UR16, UPT, UPT, UR4, UR16, URZ ;  /* 0x0000001004107297 */ /* 0x000fe4000fffe0ff */
[----:B------:R-:W-:Y:S01]  /*68e0*/  UIADD3.64 UR18, UPT, UPT, UR6, -UR18, URZ ;  /* 0x8000001206127297 */ /* 0x000fe2000fffe0ff */
[----:B------:R-:W-:Y:S01]  /*68f0*/  UMOV UR28, 0x1 ;  /* 0x00000001001c7882 */ /* 0x000fe20000000000 */
[----:B------:R-:W-:-:S10]  /*6900*/  UMOV UR9, URZ ;  /* 0x000000ff00097c82 */ /* 0x000fd40008000000 */
.L_x_10:
[----:B------:R-:W-:Y:S01]  /*6910*/  IMAD.U32 R34, R34, -0x80000000, RZ ;  /* 0x8000000022227824 */ /* 0x000fe200078e00ff */
[----:B------:R-:W-:Y:S01]  /*6920*/  USHF.L.U32 UR8, UR30, 0x1, URZ ;  /* 0x000000011e087899 */ /* 0x000fe200080006ff */
[C---:B------:R-:W-:Y:S01]  /*6930*/  ISETP.GT.AND P3, PT, R55.reuse, 0x1, PT ;  /* 0x000000013700780c */ /* 0x040fe20003f64270 */
[----:B------:R-:W-:Y:S01]  /*6940*/  UIMAD UR11, UR30, 0x3, URZ ;  /* 0x000000031e0b78a4 */ /* 0x000fe2000f8e02ff */
[----:B------:R-:W1:Y:S01]  /*6950*/  SYNCS.PHASECHK.TRANS64.TRYWAIT P5, [UR10], R34 ;  /* 0x00000022ff0075a7 */ /* 0x000e6200080a110a */
[----:B------:R-:W-:Y:S01]  /*6960*/  USHF.L.U32 UR20, UR30, 0x2, URZ ;  /* 0x000000021e147899 */ /* 0x000fe200080006ff */
[----:B------:R-:W-:Y:S01]  /*6970*/  ISETP.GT.AND P2, PT, R55, 0x2, PT ;  /* 0x000000023700780c */ /* 0x000fe20003f44270 */
[----:B------:R-:W-:Y:S01]  /*6980*/  UIMAD UR21, UR30, 0x5, URZ ;  /* 0x000000051e1578a4 */ /* 0x000fe2000f8e02ff */
[----:B0-----:R-:W-:Y:S01]  /*6990*/  IADD3 R160, P4, PT, R144, UR33, RZ ;  /* 0x0000002190a07c10 */ /* 0x001fe2000ff9e0ff */
[----:B-1----:R-:W-:-:S12]  /*69a0*/  @!P5 BRA `(.L_x_8) ;  /* 0x0000004800f4d947 */ /* 0x002fd80003800000 */
.L_x_16:
[----:B------:R-:W-:Y:S02]  /*69b0*/  USHF.R.S32.HI UR10, URZ, 0x1f, UR8 ;  /* 0x0000001fff0a7899 */ /* 0x000fe40008011408 */
[C---:B------:R-:W-:Y:S01]  /*69c0*/  IADD3 R158, P5, PT, R144.reuse, UR8, RZ ;  /* 0x00000008909e7c10 */ /* 0x040fe2000ffbe0ff */
[----:B------:R-:W-:Y:S01]  /*69d0*/  IMAD.X R161, R5, 0x1, R145, P4 ;  /* 0x0000000105a17824 */ /* 0x000fe200020e0691 */
[----:B------:R-:W-:Y:S01]  /*69e0*/  ISETP.GT.AND P4, PT, R55, 0x3, PT ;  /* 0x000000033700780c */ /* 0x000fe20003f84270 */
[----:B------:R-:W-:Y:S01]  /*69f0*/  USHF.R.S32.HI UR8, URZ, 0x1f, UR11 ;  /* 0x0000001fff087899 */ /* 0x000fe2000801140b */
[----:B------:R-:W-:Y:S02]  /*6a00*/  PRMT R240, RZ, 0x7610, R240 ;  /* 0x00007610fff07816 */ /* 0x000fe400000000f0 */
[----:B------:R-:W-:Y:S02]  /*6a10*/  IADD3.X R159, PT, PT, R145, UR10, RZ, P5, !PT ;  /* 0x0000000a919f7c10 */ /* 0x000fe4000affe4ff */
[----:B------:R-:W-:-:S02]  /*6a20*/  IADD3 R162, P5, PT, R144, UR11, RZ ;  /* 0x0000000b90a27c10 */ /* 0x000fc4000ffbe0ff */
[----:B------:R-:W-:Y:S01]  /*6a30*/  PRMT R224, RZ, 0x7610, R224 ;  /* 0x00007610ffe07816 */ /* 0x000fe200000000e0 */
[----:B------:R0:W2:Y:S01]  /*6a40*/  @P3 LDG.E.U8 R240, desc[UR26][R160.64] ;  /* 0x0000001aa0f03981 */ /* 0x0000a2000c1e1100 */
[----:B------:R-:W-:Y:S01]  /*6a50*/  PRMT R219, RZ, 0x7610, R219 ;  /* 0x00007610ffdb7816 */ /* 0x000fe200000000db */
[----:B------:R-:W-:Y:S01]  /*6a60*/  USHF.R.S32.HI UR10, URZ, 0x1f, UR21 ;  /* 0x0000001fff0a7899 */ /* 0x000fe20008011415 */
[----:B------:R-:W-:Y:S02]  /*6a70*/  IADD3.X R163, PT, PT, R145, UR8, RZ, P5, !PT ;  /* 0x0000000891a37c10 */ /* 0x000fe4000affe4ff */
[----:B------:R-:W-:Y:S01]  /*6a80*/  ISETP.GT.AND P3, PT, R55, 0x4, PT ;  /* 0x000000043700780c */ /* 0x000fe20003f64270 */
[----:B------:R-:W-:Y:S02]  /*6a90*/  USHF.R.S32.HI UR8, URZ, 0x1f, UR20 ;  /* 0x0000001fff087899 */ /* 0x000fe40008011414 */
[C---:B------:R-:W-:Y:S01]  /*6aa0*/  IADD3 R126, P6, PT, R144.reuse, UR20, RZ ;  /* 0x00000014907e7c10 */ /* 0x040fe2000ffde0ff */
[----:B------:R-:W-:Y:S01]  /*6ab0*/  UIMAD UR11, UR30, 0x6, URZ ;  /* 0x000000061e0b78a4 */ /* 0x000fe2000f8e02ff */
[----:B------:R-:W3:Y:S01]  /*6ac0*/  @P4 LDG.E.U8 R224, desc[UR26][R162.64] ;  /* 0x0000001aa2e04981 */ /* 0x000ee2000c1e1100 */
[----:B0-----:R-:W-:-:S02]  /*6ad0*/  IADD3 R160, P5, PT, R144, UR21, RZ ;  /* 0x0000001590a07c10 */ /* 0x001fc4000ffbe0ff */
[C---:B------:R-:W-:Y:S01]  /*6ae0*/  ISETP.GT.AND P4, PT, R55.reuse, 0x6, PT ;  /* 0x000000063700780c */ /* 0x040fe20003f84270 */
[----:B------:R0:W4:Y:S01]  /*6af0*/  @P2 LDG.E.U8 R219, desc[UR26][R158.64] ;  /* 0x0000001a9edb2981 */ /* 0x000122000c1e1100 */
[----:B------:R-:W-:Y:S02]  /*6b00*/  ISETP.GT.AND P2, PT, R55, 0x5, PT ;  /* 0x000000053700780c */ /* 0x000fe40003f44270 */
[C---:B------:R-:W-:Y:S01]  /*6b10*/  IADD3.X R161, PT, PT, R145.reuse, UR10, RZ, P5, !PT ;  /* 0x0000000a91a17c10 */ /* 0x040fe2000affe4ff */
[----:B------:R-:W-:Y:S01]  /*6b20*/  USHF.R.S32.HI UR10, URZ, 0x1f, UR11 ;  /* 0x0000001fff0a7899 */ /* 0x000fe2000801140b */
[----:B------:R-:W-:Y:S02]  /*6b30*/  PRMT R203, RZ, 0x7610, R203 ;  /* 0x00007610ffcb7816 */ /* 0x000fe400000000cb */
[----:B------:R-:W-:Y:S02]  /*6b40*/  IADD3.X R127, PT, PT, R145, UR8, RZ, P6, !PT ;  /* 0x00000008917f7c10 */ /* 0x000fe4000b7fe4ff */
[----:B0-----:R-:W-:Y:S01]  /*6b50*/  IADD3 R158, P5, PT, R144, UR11, RZ ;  /* 0x0000000b909e7c10 */ /* 0x001fe2000ffbe0ff */
[----:B------:R-:W-:Y:S01]  /*6b60*/  UIMAD UR8, UR30, 0x7, URZ ;  /* 0x000000071e0878a4 */ /* 0x000fe2000f8e02ff */
[----:B------:R-:W-:Y:S01]  /*6b70*/  PRMT R187, RZ, 0x7610, R187 ;  /* 0x00007610ffbb7816 */ /* 0x000fe200000000bb */
[----:B------:R0:W5:Y:S01]  /*6b80*/  @P3 LDG.E.U8 R203, desc[UR26][R126.64] ;  /* 0x0000001a7ecb3981 */ /* 0x000162000c1e1100 */
[----:B------:R-:W-:-:S02]  /*6b90*/  PRMT R208, RZ, 0x7610, R208 ;  /* 0x00007610ffd07816 */ /* 0x000fc400000000d0 */
[----:B------:R-:W-:Y:S02]  /*6ba0*/  IADD3.X R159, PT, PT, R145, UR10, RZ, P5, !PT ;  /* 0x0000000a919f7c10 */ /* 0x000fe4000affe4ff */
[----:B------:R-:W-:Y:S01]  /*6bb0*/  ISETP.GT.AND P3, PT, R55, 0x7, PT ;  /* 0x000000073700780c */ /* 0x000fe20003f64270 */
[----:B------:R-:W-:Y:S01]  /*6bc0*/  USHF.R.S32.HI UR10, URZ, 0x1f, UR8 ;  /* 0x0000001fff0a7899 */ /* 0x000fe20008011408 */
[----:B------:R-:W-:Y:S01]  /*6bd0*/  SHF.R.S32.HI R34, RZ, 0x1f, R29 ;  /* 0x0000001fff227819 */ /* 0x000fe2000001141d */
[----:B------:R-:W2:Y:S01]  /*6be0*/  @P4 LDG.E.U8 R187, desc[UR26][R158.64] ;  /* 0x0000001a9ebb4981 */ /* 0x000ea2000c1e1100 */
[----:B0-----:R-:W-:Y:S02]  /*6bf0*/  IADD3 R126, P5, PT, R29, R144, RZ ;  /* 0x000000901d7e7210 */ /* 0x001fe40007fbe0ff */
[----:B------:R-:W-:Y:S01]  /*6c00*/  IADD3 R162, P6, PT, R144, UR8, RZ ;  /* 0x0000000890a27c10 */ /* 0x000fe2000ffde0ff */
[----:B------:R0:W2:Y:S01]  /*6c10*/  @P2 LDG.E.U8 R208, desc[UR26][R160.64] ;  /* 0x0000001aa0d02981 */ /* 0x0000a2000c1e1100 */
[C---:B------:R-:W-:Y:S01]  /*6c20*/  ISETP.GT.AND P4, PT, R55.reuse, 0x9, PT ;  /* 0x000000093700780c */ /* 0x040fe20003f84270 */
[----:B------:R-:W-:Y:S01]  /*6c30*/  IMAD.X R127, R34, 0x1, R145, P5 ;  /* 0x00000001227f7824 */ /* 0x000fe200028e0691 */
[----:B------:R-:W-:-:S02]  /*6c40*/  ISETP.GT.AND P2, PT, R55, 0x8, PT ;  /* 0x000000083700780c */ /* 0x000fc40003f44270 */
[----:B------:R-:W-:Y:S02]  /*6c50*/  PRMT R192, RZ, 0x7610, R192 ;  /* 0x00007610ffc07816 */ /* 0x000fe400000000c0 */
[----:B------:R-:W-:Y:S02]  /*6c60*/  IADD3.X R163, PT, PT, R145, UR10, RZ, P6, !PT ;  /* 0x0000000a91a37c10 */ /* 0x000fe4000b7fe4ff */
[----:B------:R-:W-:Y:S02]  /*6c70*/  SHF.R.S32.HI R34, RZ, 0x1f, R35 ;  /* 0x0000001fff227819 */ /* 0x000fe40000011423 */
[----:B0-----:R-:W-:Y:S01]  /*6c80*/  IADD3 R160, P5, PT, R35, R144, RZ ;  /* 0x0000009023a07210 */ /* 0x001fe20007fbe0ff */
[----:B------:R0:W2:Y:S01]  /*6c90*/  @P3 LDG.E.U8 R192, desc[UR26][R162.64] ;  /* 0x0000001aa2c03981 */ /* 0x0000a2000c1e1100 */
[----:B------:R-:W-:Y:S02]  /*6ca0*/  PRMT R238, RZ, 0x7610, R238 ;  /* 0x00007610ffee7816 */ /* 0x000fe400000000ee */
[----:B------:R-:W-:Y:S01]  /*6cb0*/  PRMT R74, RZ, 0x7610, R74 ;  /* 0x00007610ff4a7816 */ /* 0x000fe2000000004a */
[----:B------:R-:W-:Y:S01]  /*6cc0*/  IMAD.X R161, R34, 0x1, R145, P5 ;  /* 0x0000000122a17824 */ /* 0x000fe200028e0691 */
[----:B------:R-:W-:-:S02]  /*6cd0*/  ISETP.GT.AND P3, PT, R55, 0xa, PT ;  /* 0x0000000a3700780c */ /* 0x000fc40003f64270 */
[----:B------:R-:W-:Y:S02]  /*6ce0*/  SHF.R.S32.HI R34, RZ, 0x1f, R39 ;  /* 0x0000001fff227819 */ /* 0x000fe40000011427 */
[-C--:B------:R-:W-:Y:S01]  /*6cf0*/  IADD3 R158, P6, PT, R39, R144.reuse, RZ ;  /* 0x00000090279e7210 */ /* 0x080fe20007fde0ff */
[----:B------:R-:W2:Y:S01]  /*6d00*/  @P4 LDG.E.U8 R238, desc[UR26][R160.64] ;  /* 0x0000001aa0ee4981 */ /* 0x000ea2000c1e1100 */
[----:B------:R-:W-:Y:S02]  /*6d10*/  SHF.R.S32.HI R38, RZ, 0x1f, R45 ;  /* 0x0000001fff267819 */ /* 0x000fe4000001142d */
[----:B0-----:R-:W-:Y:S01]  /*6d20*/  IADD3 R162, P5, PT, R45, R144, RZ ;  /* 0x000000902da27210 */ /* 0x001fe20007fbe0ff */
[----:B------:R0:W2:Y:S01]  /*6d30*/  @P2 LDG.E.U8 R74, desc[UR26][R126.64] ;  /* 0x0000001a7e4a2981 */ /* 0x0000a2000c1e1100 */
[C---:B------:R-:W-:Y:S01]  /*6d40*/  ISETP.GT.AND P4, PT, R55.reuse, 0xc, PT ;  /* 0x0000000c3700780c */ /* 0x040fe20003f84270 */
[--C-:B------:R-:W-:Y:S01]  /*6d50*/  IMAD.X R159, R34, 0x1, R145.reuse, P6 ;  /* 0x00000001229f7824 */ /* 0x100fe200030e0691 */
[----:B------:R-:W-:Y:S01]  /*6d60*/  ISETP.GT.AND P2, PT, R55, 0xb, PT ;  /* 0x0000000b3700780c */ /* 0x000fe20003f44270 */
[----:B------:R-:W-:Y:S01]  /*6d70*/  IMAD.X R163, R38, 0x1, R145, P5 ;  /* 0x0000000126a37824 */ /* 0x000fe200028e0691 */
[----:B------:R-:W-:-:S02]  /*6d80*/  PRMT R217, RZ, 0x7610, R217 ;  /* 0x00007610ffd97816 */ /* 0x000fc400000000d9 */
[----:B------:R-:W-:Y:S02]  /*6d90*/  SHF.R.S32.HI R34, RZ, 0x1f, R49 ;  /* 0x0000001fff227819 */ /* 0x000fe40000011431 */
[----:B0-----:R-:W-:Y:S02]  /*6da0*/  IADD3 R126, P5, PT, R49, R144, RZ ;  /* 0x00000090317e7210 */ /* 0x001fe40007fbe0ff */
[----:B------:R0:W2:Y:S01]  /*6db0*/  @P3 LDG.E.U8 R217, desc[UR26][R158.64] ;  /* 0x0000001a9ed93981 */ /* 0x0000a2000c1e1100 */
[----:B------:R-:W-:Y:S02]  /*6dc0*/  PRMT R201, RZ, 0x7610, R201 ;  /* 0x00007610ffc97816 */ /* 0x000fe400000000c9 */
[----:B------:R-:W-:Y:S01]  /*6dd0*/  PRMT R222, RZ, 0x7610, R222 ;  /* 0x00007610ffde7816 */ /* 0x000fe200000000de */
[----:B------:R-:W-:Y:S01]  /*6de0*/  IMAD.X R127, R34, 0x1, R145, P5 ;  /* 0x00000001227f7824 */ /* 0x000fe200028e0691 */
[----:B------:R-:W-:Y:S02]  /*6df0*/  ISETP.GT.AND P3, PT, R55, 0xd, PT ;  /* 0x0000000d3700780c */ /* 0x000fe40003f64270 */
[----:B------:R-:W-:-:S02]  /*6e00*/  SHF.R.S32.HI R34, RZ, 0x1f, R59 ;  /* 0x0000001fff227819 */ /* 0x000fc4000001143b */
        /* <DEDUP_REMOVED lines=191> */
[-C--:B0-----:R-:W-:Y:S02]  /*7a00*/  IADD3 R160, P5, PT, R108, R144.reuse, RZ ;  /* 0x000000906ca07210 */ /* 0x081fe40007fbe0ff */
[----:B------:R0:W2:Y:S01]  /*7a10*/  @P3 LDG.E.U8 R214, desc[UR26][R162.64] ;  /* 0x0000001aa2d63981 */ /* 0x0000a2000c1e1100 */
[----:B------:R-:W-:Y:S02]  /*7a20*/  PRMT R198, RZ, 0x7610, R198 ;  /* 0x00007610ffc67816 */ /* 0x000fe400000000c6 */
[----:B------:R-:W-:Y:S01]  /*7a30*/  PRMT R193, RZ, 0x7610, R193 ;  /* 0x00007610ffc17816 */ /* 0x000fe200000000c1 */
[----:B------:R-:W-:Y:S01]  /*7a40*/  IMAD.X R161, R38, 0x1, R145, P5 ;  /* 0x0000000126a17824 */ /* 0x000fe200028e0691 */
[----:B------:R-:W-:Y:S02]  /*7a50*/  SHF.R.S32.HI R38, RZ, 0x1f, R109 ;  /* 0x0000001fff267819 */ /* 0x000fe4000001146d */
[----:B------:R-:W-:-:S02]  /*7a60*/  IADD3 R158, P6, PT, R109, R144, RZ ;  /* 0x000000906d9e7210 */ /* 0x000fc40007fde0ff */
[----:B------:R-:W-:Y:S01]  /*7a70*/  SHF.R.S32.HI R80, RZ, 0x1f, R110 ;  /* 0x0000001fff507819 */ /* 0x000fe2000001146e */
[----:B------:R-:W2:Y:S01]  /*7a80*/  @P4 LDG.E.U8 R198, desc[UR26][R160.64] ;  /* 0x0000001aa0c64981 */ /* 0x000ea2000c1e1100 */
[----:B0-----:R-:W-:Y:S02]  /*7a90*/  IADD3 R162, P5, PT, R110, R144, RZ ;  /* 0x000000906ea27210 */ /* 0x001fe40007fbe0ff */
[C---:B------:R-:W-:Y:S01]  /*7aa0*/  ISETP.GT.AND P3, PT, R55.reuse, 0x2e, PT ;  /* 0x0000002e3700780c */ /* 0x040fe20003f64270 */
[----:B------:R0:W2:Y:S01]  /*7ab0*/  @P2 LDG.E.U8 R193, desc[UR26][R126.64] ;  /* 0x0000001a7ec12981 */ /* 0x0000a2000c1e1100 */
[--C-:B------:R-:W-:Y:S01]  /*7ac0*/  IMAD.X R159, R38, 0x1, R145.reuse, P6 ;  /* 0x00000001269f7824 */ /* 0x100fe200030e0691 */
[C---:B------:R-:W-:Y:S01]  /*7ad0*/  ISETP.GT.AND P4, PT, R55.reuse, 0x30, PT ;  /* 0x000000303700780c */ /* 0x040fe20003f84270 */
[----:B------:R-:W-:Y:S01]  /*7ae0*/  IMAD.X R163, R80, 0x1, R145, P5 ;  /* 0x0000000150a37824 */ /* 0x000fe200028e0691 */
[----:B------:R-:W-:Y:S02]  /*7af0*/  SHF.R.S32.HI R38, RZ, 0x1f, R111 ;  /* 0x0000001fff267819 */ /* 0x000fe4000001146f */
[----:B------:R-:W-:-:S02]  /*7b00*/  ISETP.GT.AND P2, PT, R55, 0x2f, PT ;  /* 0x0000002f3700780c */ /* 0x000fc40003f44270 */
[----:B0-----:R-:W-:Y:S02]  /*7b10*/  IADD3 R126, P5, PT, R111, R144, RZ ;  /* 0x000000906f7e7210 */ /* 0x001fe40007fbe0ff */
[----:B------:R-:W-:-:S03]  /*7b20*/  PRMT R177, RZ, 0x7610, R177 ;  /* 0x00007610ffb17816 */ /* 0x000fc600000000b1 */
[----:B------:R-:W-:Y:S01]  /*7b30*/  IMAD.X R127, R38, 0x1, R145, P5 ;  /* 0x00000001267f7824 */ /* 0x000fe200028e0691 */
[----:B------:R-:W-:Y:S02]  /*7b40*/  PRMT R38, RZ, 0x7610, R38 ;  /* 0x00007610ff267816 */ /* 0x000fe40000000026 */
[----:B------:R-:W-:Y:S01]  /*7b50*/  PRMT R182, RZ, 0x7610, R182 ;  /* 0x00007610ffb67816 */ /* 0x000fe200000000b6 */
[----:B------:R0:W2:Y:S01]  /*7b60*/  @P3 LDG.E.U8 R177, desc[UR26][R158.64] ;  /* 0x0000001a9eb13981 */ /* 0x0000a2000c1e1100 */
[----:B------:R-:W-:Y:S02]  /*7b70*/  ISETP.GT.AND P3, PT, R55, 0x31, PT ;  /* 0x000000313700780c */ /* 0x000fe40003f64270 */
[----:B------:R-:W-:Y:S01]  /*7b80*/  SHF.R.S32.HI R80, RZ, 0x1f, R112 ;  /* 0x0000001fff507819 */ /* 0x000fe20000011470 */
[----:B------:R-:W2:Y:S01]  /*7b90*/  @P4 LDG.E.U8 R38, desc[UR26][R126.64] ;  /* 0x0000001a7e264981 */ /* 0x000ea2000c1e1100 */
[-C--:B------:R-:W-:Y:S02]  /*7ba0*/  IADD3 R160, P6, PT, R112, R144.reuse, RZ ;  /* 0x0000009070a07210 */ /* 0x080fe40007fde0ff */
[----:B------:R-:W-:Y:S01]  /*7bb0*/  SHF.R.S32.HI R146, RZ, 0x1f, R113 ;  /* 0x0000001fff927819 */ /* 0x000fe20000011471 */
[----:B------:R1:W2:Y:S01]  /*7bc0*/  @P2 LDG.E.U8 R182, desc[UR26][R162.64] ;  /* 0x0000001aa2b62981 */ /* 0x0002a2000c1e1100 */
[----:B0-----:R-:W-:-:S02]  /*7bd0*/  IADD3 R158, P5, PT, R113, R144, RZ ;  /* 0x00000090719e7210 */ /* 0x001fc40007fbe0ff */
[C---:B------:R-:W-:Y:S01]  /*7be0*/  ISETP.GT.AND P4, PT, R55.reuse, 0x33, PT ;  /* 0x000000333700780c */ /* 0x040fe20003f84270 */
[--C-:B------:R-:W-:Y:S01]  /*7bf0*/  IMAD.X R161, R80, 0x1, R145.reuse, P6 ;  /* 0x0000000150a17824 */ /* 0x100fe200030e0691 */
[----:B------:R-:W-:Y:S01]  /*7c00*/  ISETP.GT.AND P2, PT, R55, 0x32, PT ;  /* 0x000000323700780c */ /* 0x000fe20003f44270 */
[--C-:B------:R-:W-:Y:S01]  /*7c10*/  IMAD.X R159, R146, 0x1, R145.reuse, P5 ;  /* 0x00000001929f7824 */ /* 0x100fe200028e0691 */
[----:B------:R-:W-:Y:S02]  /*7c20*/  SHF.R.S32.HI R80, RZ, 0x1f, R114 ;  /* 0x0000001fff507819 */ /* 0x000fe40000011472 */
[----:B-1----:R-:W-:Y:S02]  /*7c30*/  IADD3 R162, P5, PT, R114, R144, RZ ;  /* 0x0000009072a27210 */ /* 0x002fe40007fbe0ff */
[----:B------:R-:W-:Y:S02]  /*7c40*/  PRMT R228, RZ, 0x7610, R228 ;  /* 0x00007610ffe47816 */ /* 0x000fe400000000e4 */
[----:B------:R-:W-:Y:S01]  /*7c50*/  PRMT R212, RZ, 0x7610, R212 ;  /* 0x00007610ffd47816 */ /* 0x000fe200000000d4 */
[----:B------:R-:W-:Y:S01]  /*7c60*/  IMAD.X R163, R80, 0x1, R145, P5 ;  /* 0x0000000150a37824 */ /* 0x000fe200028e0691 */
[----:B------:R-:W-:-:S02]  /*7c70*/  PRMT R207, RZ, 0x7610, R207 ;  /* 0x00007610ffcf7816 */ /* 0x000fc400000000cf */
[----:B------:R0:W2:Y:S01]  /*7c80*/  @P3 LDG.E.U8 R228, desc[UR26][R160.64] ;  /* 0x0000001aa0e43981 */ /* 0x0000a2000c1e1100 */
[----:B------:R-:W-:Y:S02]  /*7c90*/  ISETP.GT.AND P3, PT, R55, 0x34, PT ;  /* 0x000000343700780c */ /* 0x000fe40003f64270 */
[----:B------:R-:W-:Y:S01]  /*7ca0*/  SHF.R.S32.HI R80, RZ, 0x1f, R115 ;  /* 0x0000001fff507819 */ /* 0x000fe20000011473 */
[----:B------:R-:W2:Y:S01]  /*7cb0*/  @P4 LDG.E.U8 R212, desc[UR26][R162.64] ;  /* 0x0000001aa2d44981 */ /* 0x000ea2000c1e1100 */
[-C--:B------:R-:W-:Y:S02]  /*7cc0*/  IADD3 R126, P6, PT, R115, R144.reuse, RZ ;  /* 0x00000090737e7210 */ /* 0x080fe40007fde0ff */
[----:B------:R-:W-:Y:S01]  /*7cd0*/  SHF.R.S32.HI R146, RZ, 0x1f, R116 ;  /* 0x0000001fff927819 */ /* 0x000fe20000011474 */
[----:B------:R1:W2:Y:S01]  /*7ce0*/  @P2 LDG.E.U8 R207, desc[UR26][R158.64] ;  /* 0x0000001a9ecf2981 */ /* 0x0002a2000c1e1100 */
[----:B0-----:R-:W-:Y:S02]  /*7cf0*/  IADD3 R160, P5, PT, R116, R144, RZ ;  /* 0x0000009074a07210 */ /* 0x001fe40007fbe0ff */
[C---:B------:R-:W-:Y:S01]  /*7d00*/  ISETP.GT.AND P4, PT, R55.reuse, 0x36, PT ;  /* 0x000000363700780c */ /* 0x040fe20003f84270 */
[--C-:B------:R-:W-:Y:S01]  /*7d10*/  IMAD.X R127, R80, 0x1, R145.reuse, P6 ;  /* 0x00000001507f7824 */ /* 0x100fe200030e0691 */
[----:B------:R-:W-:Y:S01]  /*7d20*/  ISETP.GT.AND P2, PT, R55, 0x35, PT ;  /* 0x000000353700780c */ /* 0x000fe20003f44270 */
[----:B------:R-:W-:Y:S01]  /*7d30*/  IMAD.X R161, R146, 0x1, R145, P5 ;  /* 0x0000000192a17824 */ /* 0x000fe200028e0691 */
[----:B------:R-:W-:-:S02]  /*7d40*/  SHF.R.S32.HI R80, RZ, 0x1f, R117 ;  /* 0x0000001fff507819 */ /* 0x000fc40000011475 */
[-C--:B-1----:R-:W-:Y:S02]  /*7d50*/  IADD3 R158, P5, PT, R117, R144.reuse, RZ ;  /* 0x00000090759e7210 */ /* 0x082fe40007fbe0ff */
[----:B------:R-:W-:Y:S02]  /*7d60*/  PRMT R191, RZ, 0x7610, R191 ;  /* 0x00007610ffbf7816 */ /* 0x000fe400000000bf */
[----:B------:R-:W-:Y:S01]  /*7d70*/  PRMT R175, RZ, 0x7610, R175 ;  /* 0x00007610ffaf7816 */ /* 0x000fe200000000af */
[----:B------:R-:W-:Y:S01]  /*7d80*/  IMAD.X R159, R80, 0x1, R145, P5 ;  /* 0x00000001509f7824 */ /* 0x000fe200028e0691 */
[----:B------:R-:W-:Y:S02]  /*7d90*/  PRMT R196, RZ, 0x7610, R196 ;  /* 0x00007610ffc47816 */ /* 0x000fe400000000c4 */
[----:B------:R0:W2:Y:S01]  /*7da0*/  @P3 LDG.E.U8 R191, desc[UR26][R126.64] ;  /* 0x0000001a7ebf3981 */ /* 0x0000a2000c1e1100 */
[----:B------:R-:W-:Y:S02]  /*7db0*/  ISETP.GT.AND P3, PT, R55, 0x37, PT ;  /* 0x000000373700780c */ /* 0x000fe40003f64270 */
[----:B------:R-:W-:Y:S01]  /*7dc0*/  SHF.R.S32.HI R80, RZ, 0x1f, R118 ;  /* 0x0000001fff507819 */ /* 0x000fe20000011476 */
[----:B------:R-:W2:Y:S01]  /*7dd0*/  @P4 LDG.E.U8 R175, desc[UR26][R158.64] ;  /* 0x0000001a9eaf4981 */ /* 0x000ea2000c1e1100 */
[----:B------:R-:W-:-:S02]  /*7de0*/  IADD3 R162, P6, PT, R118, R144, RZ ;  /* 0x0000009076a27210 */ /* 0x000fc40007fde0ff */
[C---:B------:R-:W-:Y:S01]  /*7df0*/  ISETP.GT.AND P4, PT, R55.reuse, 0x39, PT ;  /* 0x000000393700780c */ /* 0x040fe20003f84270 */
[----:B------:R1:W2:Y:S01]  /*7e00*/  @P2 LDG.E.U8 R196, desc[UR26][R160.64] ;  /* 0x0000001aa0c42981 */ /* 0x0002a2000c1e1100 */
[----:B------:R-:W-:Y:S01]  /*7e10*/  ISETP.GT.AND P2, PT, R55, 0x38, PT ;  /* 0x000000383700780c */ /* 0x000fe20003f44270 */
[----:B------:R-:W-:Y:S01]  /*7e20*/  IMAD.X R163, R80, 0x1, R145, P6 ;  /* 0x0000000150a37824 */ /* 0x000fe200030e0691 */
[----:B------:R-:W-:Y:S02]  /*7e30*/  PRMT R180, RZ, 0x7610, R180 ;  /* 0x00007610ffb47816 */ /* 0x000fe400000000b4 */
[----:B------:R-:W-:Y:S02]  /*7e40*/  SHF.R.S32.HI R146, RZ, 0x1f, R119 ;  /* 0x0000001fff927819 */ /* 0x000fe40000011477 */
[-C--:B0-----:R-:W-:Y:S02]  /*7e50*/  IADD3 R126, P5, PT, R119, R144.reuse, RZ ;  /* 0x00000090777e7210 */ /* 0x081fe40007fbe0ff */
[----:B------:R-:W-:Y:S01]  /*7e60*/  PRMT R226, RZ, 0x7610, R226 ;  /* 0x00007610ffe27816 */ /* 0x000fe200000000e2 */
[----:B------:R-:W2:Y:S01]  /*7e70*/  @P3 LDG.E.U8 R180, desc[UR26][R162.64] ;  /* 0x0000001aa2b43981 */ /* 0x000ea2000c1e1100 */
[----:B-1----:R-:W-:Y:S01]  /*7e80*/  IADD3 R160, P6, PT, R120, R144, RZ ;  /* 0x0000009078a07210 */ /* 0x002fe20007fde0ff */
[----:B------:R-:W-:Y:S01]  /*7e90*/  IMAD.X R127, R146, 0x1, R145, P5 ;  /* 0x00000001927f7824 */ /* 0x000fe200028e0691 */
[----:B------:R-:W-:-:S03]  /*7ea0*/  PRMT R242, RZ, 0x7610, R242 ;  /* 0x00007610fff27816 */ /* 0x000fc600000000f2 */
[--C-:B------:R-:W-:Y:S01]  /*7eb0*/  IMAD.X R161, R121, 0x1, R145.reuse, P6 ;  /* 0x0000000179a17824 */ /* 0x100fe200030e0691 */
[C---:B------:R-:W-:Y:S02]  /*7ec0*/  ISETP.GT.AND P3, PT, R55.reuse, 0x3a, PT ;  /* 0x0000003a3700780c */ /* 0x040fe40003f64270 */
[----:B------:R-:W-:Y:S01]  /*7ed0*/  IADD3 R158, P5, PT, R122, R144, RZ ;  /* 0x000000907a9e7210 */ /* 0x000fe20007fbe0ff */
[----:B------:R0:W2:Y:S04]  /*7ee0*/  @P2 LDG.E.U8 R242, desc[UR26][R126.64] ;  /* 0x0000001a7ef22981 */ /* 0x0000a8000c1e1100 */
[----:B------:R1:W2:Y:S01]  /*7ef0*/  @P4 LDG.E.U8 R226, desc[UR26][R160.64] ;  /* 0x0000001aa0e24981 */ /* 0x0002a2000c1e1100 */
[----:B------:R-:W-:Y:S01]  /*7f00*/  ISETP.GT.AND P4, PT, R55, 0x3c, PT ;  /* 0x0000003c3700780c */ /* 0x000fe20003f84270 */
[----:B------:R-:W-:Y:S01]  /*7f10*/  IMAD.X R159, R123, 0x1, R145, P5 ;  /* 0x000000017b9f7824 */ /* 0x000fe200028e0691 */
[----:B------:R-:W-:-:S02]  /*7f20*/  PRMT R205, RZ, 0x7610, R205 ;  /* 0x00007610ffcd7816 */ /* 0x000fc400000000cd */
[-C--:B0-----:R-:W-:Y:S02]  /*7f30*/  IADD3 R126, P5, PT, R124, R144.reuse, RZ ;  /* 0x000000907c7e7210 */ /* 0x081fe40007fbe0ff */
[----:B------:R-:W-:Y:S02]  /*7f40*/  PRMT R189, RZ, 0x7610, R189 ;  /* 0x00007610ffbd7816 */ /* 0x000fe400000000bd */
[----:B------:R0:W2:Y:S01]  /*7f50*/  @P3 LDG.E.U8 R205, desc[UR26][R158.64] ;  /* 0x0000001a9ecd3981 */ /* 0x0000a2000c1e1100 */
[-C--:B------:R-:W-:Y:S01]  /*7f60*/  IADD3 R162, P6, PT, R125, R144.reuse, RZ ;  /* 0x000000907da27210 */ /* 0x080fe20007fde0ff */
[--C-:B------:R-:W-:Y:S01]  /*7f70*/  IMAD.X R127, R129, 0x1, R145.reuse, P5 ;  /* 0x00000001817f7824 */ /* 0x100fe200028e0691 */
[-C--:B------:R-:W-:Y:S02]  /*7f80*/  IADD3 RZ, P5, PT, R133, R144.reuse, RZ ;  /* 0x0000009085ff7210 */ /* 0x080fe40007fbe0ff */
[----:B------:R-:W-:Y:S01]  /*7f90*/  ISETP.GT.AND P3, PT, R55, 0x3d, PT ;  /* 0x0000003d3700780c */ /* 0x000fe20003f64270 */
[----:B------:R-:W-:Y:S01]  /*7fa0*/  IMAD.X R163, R130, 0x1, R145, P6 ;  /* 0x0000000182a37824 */ /* 0x000fe200030e0691 */
[----:B------:R3:W2:Y:S01]  /*7fb0*/  @P4 LDG.E.U8 R189, desc[UR26][R126.64] ;  /* 0x0000001a7ebd4981 */ /* 0x0006a2000c1e1100 */
[----:B-1----:R-:W-:-:S02]  /*7fc0*/  IADD3 R160, P6, PT, R131, R144, RZ ;  /* 0x0000009083a07210 */ /* 0x002fc40007fde0ff */
[----:B------:R-:W-:Y:S01]  /*7fd0*/  ISETP.GT.AND P4, PT, R55, 0x3f, PT ;  /* 0x0000003f3700780c */ /* 0x000fe20003f84270 */
[--C-:B0-----:R-:W-:Y:S01]  /*7fe0*/  IMAD.X R159, R134, 0x1, R145.reuse, P5 ;  /* 0x00000001869f7824 */ /* 0x101fe200028e0691 */
[C---:B------:R-:W-:Y:S01]  /*7ff0*/  IADD3 RZ, P5, PT, R135.reuse, R144, RZ ;  /* 0x0000009087ff7210 */ /* 0x040fe20007fbe0ff */
[--C-:B------:R-:W-:Y:S01]  /*8000*/  IMAD.X R161, R132, 0x1, R145.reuse, P6 ;  /* 0x0000000184a17824 */ /* 0x100fe200030e0691 */
[----:B------:R-:W-:Y:S01]  /*8010*/  PRMT R194, RZ, 0x7610, R194 ;  /* 0x00007610ffc27816 */ /* 0x000fe200000000c2 */
[----:B------:R-:W-:Y:S01]  /*8020*/  USHF.R.S32.HI UR8, URZ, 0x1f, UR15 ;  /* 0x0000001fff087899 */ /* 0x000fe2000801140f */
[----:B------:R-:W-:Y:S01]  /*8030*/  PRMT R178, RZ, 0x7610, R178 ;  /* 0x00007610ffb27816 */ /* 0x000fe200000000b2 */
[----:B---3--:R-:W-:Y:S01]  /*8040*/  IMAD.X R127, R136, 0x1, R145, P5 ;  /* 0x00000001887f7824 */ /* 0x008fe200028e0691 */
[----:B------:R-:W-:Y:S01]  /*8050*/  IADD3 R6, P5, PT, R6, UR15, RZ ;  /* 0x0000000f06067c10 */ /* 0x000fe2000ffbe0ff */
[----:B------:R-:W-:Y:S01]  /*8060*/  IMAD.IADD R126, R135, 0x1, R144 ;  /* 0x00000001877e7824 */ /* 0x000fe200078e0290 */
[----:B------:R-:W3:Y:S01]  /*8070*/  @P3 LDG.E.U8 R194, desc[UR26][R160.64] ;  /* 0x0000001aa0c23981 */ /* 0x000ee2000c1e1100 */
[----:B------:R-:W-:-:S02]  /*8080*/  ISETP.GT.AND P3, PT, R55, RZ, PT ;  /* 0x000000ff3700720c */ /* 0x000fc40003f64270 */
[----:B------:R-:W-:Y:S01]  /*8090*/  IADD3.X R7, PT, PT, R7, UR8, RZ, P5, !PT ;  /* 0x0000000807077c10 */ /* 0x000fe2000affe4ff */
[----:B------:R0:W2:Y:S01]  /*80a0*/  @P4 LDG.E.U8 R178, desc[UR26][R126.64] ;  /* 0x0000001a7eb24981 */ /* 0x0000a2000c1e1100 */
[----:B------:R-:W-:Y:S02]  /*80b0*/  IADD3 R22, P5, PT, R22, UR15, RZ ;  /* 0x0000000f16167c10 */ /* 0x000fe4000ffbe0ff */
[----:B------:R-:W-:Y:S02]  /*80c0*/  IADD3 R14, P4, PT, R14, UR15, RZ ;  /* 0x0000000f0e0e7c10 */ /* 0x000fe4000ff9e0ff */
[----:B------:R-:W-:Y:S02]  /*80d0*/  ISETP.GT.AND P2, PT, R55, 0x3b, PT ;  /* 0x0000003b3700780c */ /* 0x000fe40003f44270 */
[----:B------:R-:W-:Y:S02]  /*80e0*/  IADD3.X R23, PT, PT, R23, UR8, RZ, P5, !PT ;  /* 0x0000000817177c10 */ /* 0x000fe4000affe4ff */
[----:B------:R-:W-:-:S02]  /*80f0*/  PRMT R80, RZ, 0x7610, R80 ;  /* 0x00007610ff507816 */ /* 0x000fc40000000050 */
[----:B------:R-:W-:Y:S02]  /*8100*/  IADD3.X R15, PT, PT, R15, UR8, RZ, P4, !PT ;  /* 0x000000080f0f7c10 */ /* 0x000fe4000a7fe4ff */
[----:B------:R-:W-:Y:S02]  /*8110*/  IADD3 R50, P5, PT, R50, UR15, RZ ;  /* 0x0000000f32327c10 */ /* 0x000fe4000ffbe0ff */
[----:B------:R-:W-:Y:S01]  /*8120*/  IADD3 R30, P4, PT, R30, UR15, RZ ;  /* 0x0000000f1e1e7c10 */ /* 0x000fe2000ff9e0ff */
[----:B------:R-:W2:Y:S01]  /*8130*/  @P3 LDG.E.U8 R80, desc[UR26][R144.64] ;  /* 0x0000001a90503981 */ /* 0x000ea2000c1e1100 */
[----:B------:R-:W-:Y:S02]  /*8140*/  PRMT R210, RZ, 0x7610, R210 ;  /* 0x00007610ffd27816 */ /* 0x000fe400000000d2 */
[----:B------:R-:W-:Y:S02]  /*8150*/  IADD3.X R51, PT, PT, R51, UR8, RZ, P5, !PT ;  /* 0x0000000833337c10 */ /* 0x000fe4000affe4ff */
[----:B------:R-:W-:-:S02]  /*8160*/  IADD3.X R31, PT, PT, R31, UR8, RZ, P4, !PT ;  /* 0x000000081f1f7c10 */ /* 0x000fc4000a7fe4ff */
[----:B------:R-:W-:Y:S01]  /*8170*/  IADD3 R8, P5, PT, R8, UR15, RZ ;  /* 0x0000000f08087c10 */ /* 0x000fe2000ffbe0ff */
[----:B------:R-:W3:Y:S01]  /*8180*/  @P2 LDG.E.U8 R210, desc[UR26][R162.64] ;  /* 0x0000001aa2d22981 */ /* 0x000ee2000c1e1100 */
[----:B------:R-:W-:Y:S02]  /*8190*/  IADD3 R60, P4, PT, R60, UR15, RZ ;  /* 0x0000000f3c3c7c10 */ /* 0x000fe4000ff9e0ff */
[----:B------:R-:W-:Y:S02]  /*81a0*/  IADD3 R40, P3, PT, R40, UR15, RZ ;  /* 0x0000000f28287c10 */ /* 0x000fe4000ff7e0ff */
[----:B------:R-:W-:Y:S02]  /*81b0*/  IADD3.X R9, PT, PT, R9, UR8, RZ, P5, !PT ;  /* 0x0000000809097c10 */ /* 0x000fe4000affe4ff */
[----:B------:R-:W-:Y:S02]  /*81c0*/  IADD3.X R61, PT, PT, R61, UR8, RZ, P4, !PT ;  /* 0x000000083d3d7c10 */ /* 0x000fe4000a7fe4ff */
[----:B------:R-:W-:-:S02]  /*81d0*/  IADD3 R32, P5, PT, R32, UR15, RZ ;  /* 0x0000000f20207c10 */ /* 0x000fc4000ffbe0ff */
[----:B------:R-:W-:Y:S02]  /*81e0*/  ISETP.GT.AND P2, PT, R55, 0x3e, PT ;  /* 0x0000003e3700780c */ /* 0x000fe40003f44270 */
[----:B------:R-:W-:Y:S02]  /*81f0*/  IADD3.X R41, PT, PT, R41, UR8, RZ, P3, !PT ;  /* 0x0000000829297c10 */ /* 0x000fe40009ffe4ff */
[----:B------:R-:W-:Y:S02]  /*8200*/  IADD3 R16, P4, PT, R16, UR15, RZ ;  /* 0x0000000f10107c10 */ /* 0x000fe4000ff9e0ff */
[----:B------:R-:W-:Y:S02]  /*8210*/  IADD3 R70, P3, PT, R70, UR15, RZ ;  /* 0x0000000f46467c10 */ /* 0x000fe4000ff7e0ff */
[----:B------:R-:W-:Y:S02]  /*8220*/  IADD3.X R33, PT, PT, R33, UR8, RZ, P5, !PT ;  /* 0x0000000821217c10 */ /* 0x000fe4000affe4ff */
[----:B------:R-:W-:-:S02]  /*8230*/  IADD3.X R17, PT, PT, R17, UR8, RZ, P4, !PT ;  /* 0x0000000811117c10 */ /* 0x000fc4000a7fe4ff */
[----:B------:R-:W-:Y:S02]  /*8240*/  IADD3 R10, P5, PT, R10, UR15, RZ ;  /* 0x0000000f0a0a7c10 */ /* 0x000fe4000ffbe0ff */
[----:B------:R-:W-:Y:S02]  /*8250*/  IADD3.X R71, PT, PT, R71, UR8, RZ, P3, !PT ;  /* 0x0000000847477c10 */ /* 0x000fe40009ffe4ff */
[----:B------:R-:W-:Y:S02]  /*8260*/  IADD3 R42, P4, PT, R42, UR15, RZ ;  /* 0x0000000f2a2a7c10 */ /* 0x000fe4000ff9e0ff */
[----:B------:R-:W-:Y:S01]  /*8270*/  IADD3 R24, P3, PT, R24, UR15, RZ ;  /* 0x0000000f18187c10 */ /* 0x000fe2000ff7e0ff */
[----:B------:R-:W-:Y:S01]  /*8280*/  IMAD.IADD R158, R133, 0x1, R144 ;  /* 0x00000001859e7824 */ /* 0x000fe200078e0290 */
[----:B------:R-:W-:Y:S02]  /*8290*/  PRMT R173, RZ, 0x7610, R173 ;  /* 0x00007610ffad7816 */ /* 0x000fe400000000ad */
[----:B------:R-:W-:-:S02]  /*82a0*/  IADD3.X R11, PT, PT, R11, UR8, RZ, P5, !PT ;  /* 0x000000080b0b7c10 */ /* 0x000fc4000affe4ff */
[----:B------:R-:W-:Y:S02]  /*82b0*/  IADD3.X R43, PT, PT, R43, UR8, RZ, P4, !PT ;  /* 0x000000082b2b7c10 */ /* 0x000fe4000a7fe4ff */
[----:B------:R-:W-:Y:S01]  /*82c0*/  IADD3 R18, P5, PT, R18, UR15, RZ ;  /* 0x0000000f12127c10 */ /* 0x000fe2000ffbe0ff */
[----:B------:R-:W3:Y:S01]  /*82d0*/  @P2 LDG.E.U8 R173, desc[UR26][R158.64] ;  /* 0x0000001a9ead2981 */ /* 0x000ee2000c1e1100 */
[----:B------:R-:W-:Y:S02]  /*82e0*/  IADD3.X R25, PT, PT, R25, UR8, RZ, P3, !PT ;  /* 0x0000000819197c10 */ /* 0x000fe40009ffe4ff */
[----:B------:R-:W-:Y:S01]  /*82f0*/  IADD3 R62, P4, PT, R62, UR15, RZ ;  /* 0x0000000f3e3e7c10 */ /* 0x000fe2000ff9e0ff */
[----:B------:R-:W-:Y:S01]  /*8300*/  BAR.SYNC.DEFER_BLOCKING 0x0 ;  /* 0x0000000000007b1d */ /* 0x000fe20000010000 */
[----:B------:R-:W-:Y:S02]  /*8310*/  IADD3 R52, P3, PT, R52, UR15, RZ ;  /* 0x0000000f34347c10 */ /* 0x000fe4000ff7e0ff */
[----:B------:R-:W-:-:S02]  /*8320*/  IADD3.X R19, PT, PT, R19, UR8, RZ, P5, !PT ;  /* 0x0000000813137c10 */ /* 0x000fc4000affe4ff */
[----:B------:R-:W-:Y:S02]  /*8330*/  IADD3.X R63, PT, PT, R63, UR8, RZ, P4, !PT ;  /* 0x000000083f3f7c10 */ /* 0x000fe4000a7fe4ff */
[----:B------:R-:W-:Y:S02]  /*8340*/  IADD3 R46, P5, PT, R46, UR15, RZ ;  /* 0x0000000f2e2e7c10 */ /* 0x000fe4000ffbe0ff */
[----:B------:R-:W-:Y:S02]  /*8350*/  IADD3.X R53, PT, PT, R53, UR8, RZ, P3, !PT ;  /* 0x0000000835357c10 */ /* 0x000fe40009ffe4ff */
[----:B------:R-:W-:Y:S02]  /*8360*/  IADD3 R26, P4, PT, R26, UR15, RZ ;  /* 0x0000000f1a1a7c10 */ /* 0x000fe4000ff9e0ff */
[----:B------:R-:W-:Y:S02]  /*8370*/  IADD3 R72, P3, PT, R72, UR15, RZ ;  /* 0x0000000f48487c10 */ /* 0x000fe4000ff7e0ff */
[----:B------:R-:W-:-:S02]  /*8380*/  IADD3.X R47, PT, PT, R47, UR8, RZ, P5, !PT ;  /* 0x000000082f2f7c10 */ /* 0x000fc4000affe4ff */
[----:B------:R-:W-:Y:S02]  /*8390*/  IADD3.X R27, PT, PT, R27, UR8, RZ, P4, !PT ;  /* 0x000000081b1b7c10 */ /* 0x000fe4000a7fe4ff */
[----:B------:R-:W-:Y:S02]  /*83a0*/  IADD3 R12, P5, PT, R12, UR15, RZ ;  /* 0x0000000f0c0c7c10 */ /* 0x000fe4000ffbe0ff */
[----:B------:R-:W-:Y:S02]  /*83b0*/  ISETP.GE.AND P2, PT, R4, R55, PT ;  /* 0x000000370400720c */ /* 0x000fe40003f46270 */
[----:B------:R-:W-:Y:S02]  /*83c0*/  IADD3.X R73, PT, PT, R73, UR8, RZ, P3, !PT ;  /* 0x0000000849497c10 */ /* 0x000fe40009ffe4ff */
[----:B------:R-:W-:Y:S02]  /*83d0*/  IADD3 R56, P4, PT, R56, UR15, RZ ;  /* 0x0000000f38387c10 */ /* 0x000fe4000ff9e0ff */
[----:B------:R-:W-:-:S02]  /*83e0*/  IADD3 R36, P3, PT, R36, UR15, RZ ;  /* 0x0000000f24247c10 */ /* 0x000fc4000ff7e0ff */
[----:B------:R-:W-:Y:S02]  /*83f0*/  IADD3.X R13, PT, PT, R13, UR8, RZ, P5, !PT ;  /* 0x000000080d0d7c10 */ /* 0x000fe4000affe4ff */
[----:B------:R-:W-:Y:S02]  /*8400*/  IADD3.X R57, PT, PT, R57, UR8, RZ, P4, !PT ;  /* 0x0000000839397c10 */ /* 0x000fe4000a7fe4ff */
[----:B------:R-:W-:Y:S02]  /*8410*/  IADD3 R244, P5, PT, R244, UR15, RZ ;  /* 0x0000000ff4f47c10 */ /* 0x000fe4000ffbe0ff */
[----:B------:R-:W-:Y:S02]  /*8420*/  IADD3.X R37, PT, PT, R37, UR8, RZ, P3, !PT ;  /* 0x0000000825257c10 */ /* 0x000fe40009ffe4ff */
[----:B------:R-:W-:Y:S02]  /*8430*/  IADD3 R20, P4, PT, R20, UR15, RZ ;  /* 0x0000000f14147c10 */ /* 0x000fe4000ff9e0ff */
[----:B------:R-:W-:-:S02]  /*8440*/  IADD3 R66, P3, PT, R66, UR15, RZ ;  /* 0x0000000f42427c10 */ /* 0x000fc4000ff7e0ff */
[----:B------:R-:W-:Y:S02]  /*8450*/  IADD3.X R157, PT, PT, R157, UR8, RZ, P5, !PT ;  /* 0x000000089d9d7c10 */ /* 0x000fe4000affe4ff */
[----:B------:R-:W-:Y:S02]  /*8460*/  IADD3.X R21, PT, PT, R21, UR8, RZ, P4, !PT ;  /* 0x0000000815157c10 */ /* 0x000fe4000a7fe4ff */
[----:B------:R-:W-:Y:S02]  /*8470*/  IADD3.X R67, PT, PT, R67, UR8, RZ, P3, !PT ;  /* 0x0000000843437c10 */ /* 0x000fe40009ffe4ff */
[----:B------:R-:W-:Y:S02]  /*8480*/  IADD3 R48, P4, PT, R48, UR15, RZ ;  /* 0x0000000f30307c10 */ /* 0x000fe4000ff9e0ff */
[----:B------:R-:W-:Y:S01]  /*8490*/  IADD3 R76, P3, PT, R76, UR15, RZ ;  /* 0x0000000f4c4c7c10 */ /* 0x000fe2000ff7e0ff */
[----:B0-----:R-:W-:Y:S01]  /*84a0*/  @!P2 IMAD.MOV.U32 R126, RZ, RZ, R244 ;  /* 0x000000ffff7ea224 */ /* 0x001fe200078e00f4 */
[----:B------:R-:W-:Y:S01]  /*84b0*/  PRMT R250, RZ, 0x7610, R250 ;  /* 0x00007610fffa7816 */ /* 0x000fe200000000fa */
[----:B------:R-:W-:Y:S01]  /*84c0*/  @!P2 IMAD.MOV.U32 R127, RZ, RZ, R157 ;  /* 0x000000ffff7fa224 */ /* 0x000fe200078e009d */
[----:B------:R-:W-:-:S02]  /*84d0*/  IADD3.X R155, PT, PT, R155, UR8, RZ, P4, !PT ;  /* 0x000000089b9b7c10 */ /* 0x000fc4000a7fe4ff */
[----:B------:R-:W-:Y:S02]  /*84e0*/  IADD3.X R77, PT, PT, R77, UR8, RZ, P3, !PT ;  /* 0x000000084d4d7c10 */ /* 0x000fe40009ffe4ff */
[----:B------:R-:W-:Y:S01]  /*84f0*/  IADD3 R28, P3, PT, R28, UR15, RZ ;  /* 0x0000000f1c1c7c10 */ /* 0x000fe2000ff7e0ff */
[----:B------:R0:W3:Y:S01]  /*8500*/  @!P2 LDG.E.U8 R250, desc[UR26][R126.64] ;  /* 0x0000001a7efaa981 */ /* 0x0000e2000c1e1100 */
[----:B------:R-:W-:Y:S02]  /*8510*/  PRMT R252, RZ, 0x7610, R252 ;  /* 0x00007610fffc7816 */ /* 0x000fe400000000fc */
[----:B------:R-:W-:Y:S02]  /*8520*/  IADD3.X R153, PT, PT, R153, UR8, RZ, P3, !PT ;  /* 0x0000000899997c10 */ /* 0x000fe40009ffe4ff */
[----:B------:R-:W-:Y:S01]  /*8530*/  IADD3 R54, P5, PT, R54, UR15, RZ ;  /* 0x0000000f36367c10 */ /* 0x000fe2000ffbe0ff */
[----:B0-----:R-:W-:Y:S02]  /*8540*/  @!P2 IMAD.MOV.U32 R126, RZ, RZ, R48 ;  /* 0x000000ffff7ea224 */ /* 0x001fe400078e0030 */
[----:B------:R-:W-:Y:S01]  /*8550*/  @!P2 IMAD.MOV.U32 R127, RZ, RZ, R155 ;  /* 0x000000ffff7fa224 */ /* 0x000fe200078e009b */
[----:B------:R-:W-:-:S02]  /*8560*/  PRMT R223, RZ, 0x7610, R223 ;  /* 0x00007610ffdf7816 */ /* 0x000fc400000000df */
[----:B------:R-:W-:Y:S02]  /*8570*/  IADD3.X R151, PT, PT, R151, UR8, RZ, P5, !PT ;  /* 0x0000000897977c10 */ /* 0x000fe4000affe4ff */
[----:B------:R0:W3:Y:S01]  /*8580*/  @!P2 LDG.E.U8 R252, desc[UR26][R126.64] ;  /* 0x0000001a7efca981 */ /* 0x0000e2000c1e1100 */
[----:B------:R-:W-:Y:S02]  /*8590*/  IADD3 R78, P4, PT, R78, UR15, RZ ;  /* 0x0000000f4e4e7c10 */ /* 0x000fe4000ff9e0ff */
[----:B------:R-:W-:Y:S01]  /*85a0*/  PRMT R225, RZ, 0x7610, R225 ;  /* 0x00007610ffe17816 */ /* 0x000fe200000000e1 */
[----:B0-----:R-:W-:Y:S02]  /*85b0*/  @!P2 IMAD.MOV.U32 R126, RZ, RZ, R28 ;  /* 0x000000ffff7ea224 */ /* 0x001fe400078e001c */
[----:B------:R-:W-:Y:S01]  /*85c0*/  @!P2 IMAD.MOV.U32 R127, RZ, RZ, R153 ;  /* 0x000000ffff7fa224 */ /* 0x000fe200078e0099 */
[----:B------:R-:W-:-:S04]  /*85d0*/  IADD3.X R149, PT, PT, R149, UR8, RZ, P4, !PT ;  /* 0x0000000895957c10 */ /* 0x000fc8000a7fe4ff */
[----:B------:R0:W5:Y:S01]  /*85e0*/  @!P2 LDG.E.U8 R223, desc[UR26][R126.64] ;  /* 0x0000001a7edfa981 */ /* 0x000162000c1e1100 */
[----:B------:R-:W-:Y:S02]  /*85f0*/  IADD3 R58, P3, PT, R58, UR15, RZ ;  /* 0x0000000f3a3a7c10 */ /* 0x000fe4000ff7e0ff */
[----:B------:R-:W-:Y:S01]  /*8600*/  PRMT R227, RZ, 0x7610, R227 ;  /* 0x00007610ffe37816 */ /* 0x000fe200000000e3 */
[----:B0-----:R-:W-:Y:S02]  /*8610*/  @!P2 IMAD.MOV.U32 R126, RZ, RZ, R54 ;  /* 0x000000ffff7ea224 */ /* 0x001fe400078e0036 */
[----:B------:R-:W-:Y:S01]  /*8620*/  @!P2 IMAD.MOV.U32 R127, RZ, RZ, R151 ;  /* 0x000000ffff7fa224 */ /* 0x000fe200078e0097 */
[----:B------:R-:W-:-:S04]  /*8630*/  IADD3.X R147, PT, PT, R147, UR8, RZ, P3, !PT ;  /* 0x0000000893937c10 */ /* 0x000fc80009ffe4ff */
[----:B------:R0:W5:Y:S01]  /*8640*/  @!P2 LDG.E.U8 R225, desc[UR26][R126.64] ;  /* 0x0000001a7ee1a981 */ /* 0x000162000c1e1100 */
[----:B------:R-:W-:Y:S02]  /*8650*/  PRMT R176, RZ, 0x7610, R176 ;  /* 0x00007610ffb07816 */ /* 0x000fe400000000b0 */
[----:B------:R-:W-:Y:S02]  /*8660*/  PRMT R174, RZ, 0x7610, R174 ;  /* 0x00007610ffae7816 */ /* 0x000fe400000000ae */
[----:B------:R-:W-:Y:S02]  /*8670*/  PRMT R172, RZ, 0x7610, R172 ;  /* 0x00007610ffac7816 */ /* 0x000fe400000000ac */
[----:B------:R-:W-:Y:S01]  /*8680*/  PRMT R170, RZ, 0x7610, R170 ;  /* 0x00007610ffaa7816 */ /* 0x000fe200000000aa */
[----:B------:R-:W5:Y:S01]  /*8690*/  @!P2 LDG.E.U8 R176, desc[UR26][R6.64] ;  /* 0x0000001a06b0a981 */ /* 0x000f62000c1e1100 */
[----:B0-----:R-:W-:Y:S02]  /*86a0*/  @!P2 IMAD.MOV.U32 R126, RZ, RZ, R78 ;  /* 0x000000ffff7ea224 */ /* 0x001fe400078e004e */
[----:B------:R-:W-:Y:S01]  /*86b0*/  @!P2 IMAD.MOV.U32 R127, RZ, RZ, R149 ;  /* 0x000000ffff7fa224 */ /* 0x000fe200078e0095 */
[----:B------:R-:W-:Y:S01]  /*86c0*/  PRMT R168, RZ, 0x7610, R168 ;  /* 0x00007610ffa87816 */ /* 0x000fe200000000a8 */
[----:B------:R-:W5:Y:S01]  /*86d0*/  @!P2 LDG.E.U8 R174, desc[UR26][R14.64] ;  /* 0x0000001a0eaea981 */ /* 0x000f62000c1e1100 */
[----:B------:R-:W-:-:S02]  /*86e0*/  PRMT R166, RZ, 0x7610, R166 ;  /* 0x00007610ffa67816 */ /* 0x000fc400000000a6 */
[----:B------:R-:W-:Y:S01]  /*86f0*/  PRMT R164, RZ, 0x7610, R164 ;  /* 0x00007610ffa47816 */ /* 0x000fe200000000a4 */
[----:B------:R0:W5:Y:S01]  /*8700*/  @!P2 LDG.E.U8 R227, desc[UR26][R126.64] ;  /* 0x0000001a7ee3a981 */ /* 0x000162000c1e1100 */
[----:B------:R-:W-:Y:S02]  /*8710*/  PRMT R162, RZ, 0x7610, R162 ;  /* 0x00007610ffa27816 */ /* 0x000fe400000000a2 */
[----:B------:R-:W-:Y:S01]  /*8720*/  PRMT R160, RZ, 0x7610, R160 ;  /* 0x00007610ffa07816 */ /* 0x000fe200000000a0 */
[----:B------:R-:W5:Y:S01]  /*8730*/  @!P2 LDG.E.U8 R172, desc[UR26][R22.64] ;  /* 0x0000001a16aca981 */ /* 0x000f62000c1e1100 */
[----:B------:R-:W-:Y:S02]  /*8740*/  PRMT R158, RZ, 0x7610, R158 ;  /* 0x00007610ff9e7816 */ /* 0x000fe4000000009e */
[----:B------:R-:W-:Y:S01]  /*8750*/  PRMT R156, RZ, 0x7610, R156 ;  /* 0x00007610ff9c7816 */ /* 0x000fe2000000009c */
[----:B------:R-:W5:Y:S01]  /*8760*/  @!P2 LDG.E.U8 R170, desc[UR26][R30.64] ;  /* 0x0000001a1eaaa981 */ /* 0x000f62000c1e1100 */
        /* <DEDUP_REMOVED lines=12> */
[----:B------:R-:W-:Y:S01]  /*8830*/  PRMT R221, RZ, 0x7610, R221 ;  /* 0x00007610ffdd7816 */ /* 0x000fe200000000dd */
[----:B0-----:R-:W-:Y:S01]  /*8840*/  @!P2 IMAD.MOV.U32 R126, RZ, RZ, R58 ;  /* 0x000000ffff7ea224 */ /* 0x001fe200078e003a */
[----:B------:R-:W-:Y:S01]  /*8850*/  PRMT R248, RZ, 0x7610, R248 ;  /* 0x00007610fff87816 */ /* 0x000fe200000000f8 */
[----:B------:R-:W-:Y:S01]  /*8860*/  @!P2 IMAD.MOV.U32 R127, RZ, RZ, R147 ;  /* 0x000000ffff7fa224 */ /* 0x000fe200078e0093 */
[----:B------:R-:W-:Y:S01]  /*8870*/  PRMT R246, RZ, 0x7610, R246 ;  /* 0x00007610fff67816 */ /* 0x000fe200000000f6 */
[----:B------:R-:W5:Y:S01]  /*8880*/  @!P2 LDG.E.U8 R168, desc[UR26][R40.64] ;  /* 0x0000001a28a8a981 */ /* 0x000f62000c1e1100 */
[----:B------:R-:W-:-:S03]  /*8890*/  PRMT R229, RZ, 0x7610, R229 ;  /* 0x00007610ffe57816 */ /* 0x000fc600000000e5 */
[----:B------:R-:W5:Y:S04]  /*88a0*/  @!P2 LDG.E.U8 R166, desc[UR26][R50.64] ;  /* 0x0000001a32a6a981 */ /* 0x000f68000c1e1100 */
        /* <DEDUP_REMOVED lines=21> */
[----:B--2---:R0:W-:Y:S04]  /*8a00*/  STS.U8 [R3+UR13+0x2000], R80 ;  /* 0x0020005003007988 */ /* 0x0041e8000800000d */
        /* <DEDUP_REMOVED lines=15> */
[----:B----4-:R0:W-:Y:S04]  /*8b00*/  STS.U8 [R138+UR13+0x2100], R219 ;  /* 0x002100db8a007988 */ /* 0x0101e8000800000d */
        /* <DEDUP_REMOVED lines=14> */
[----:B---3--:R0:W-:Y:S04]  /*8bf0*/  STS.U8 [R139+UR13+0x3d80], R210 ;  /* 0x003d80d28b007988 */ /* 0x0081e8000800000d */
[----:B-----5:R0:W-:Y:S04]  /*8c00*/  STS.U8 [R140+UR13+0x2200], R203 ;  /* 0x002200cb8c007988 */ /* 0x0201e8000800000d */
        /* <DEDUP_REMOVED lines=63> */
[----:B------:R1:W-:Y:S06]  /*9000*/  MEMBAR.ALL.CTA ;  /* 0x0000000000007992 */ /* 0x0003ec0000008000 */
[----:B-1----:R-:W1:Y:S01]  /*9010*/  FENCE.VIEW.ASYNC.S ;  /* 0x00000000000073c6 */ /* 0x002e620000000000 */
[----:B------:R-:W-:Y:S01]  /*9020*/  ULEA UR10, UR28, UR13, 0x3 ;  /* 0x0000000d1c0a7291 */ /* 0x000fe2000f8e18ff */
[----:B------:R-:W-:-:S03]  /*9030*/  UMOV UR8, UR9 ;  /* 0x0000000900087c82 */ /* 0x000fc60008000000 */
[----:B------:R-:W-:Y:S01]  /*9040*/  UIADD3 UR10, UPT, UPT, UR10, 0x6000, URZ ;  /* 0x000060000a0a7890 */ /* 0x000fe2000fffe0ff */
[----:B-1----:R-:W-:Y:S06]  /*9050*/  BAR.SYNC.DEFER_BLOCKING 0x0 ;  /* 0x0000000000007b1d */ /* 0x002fec0000010000 */
[----:B0-----:R-:W-:Y:S05]  /*9060*/  @P0 BRA `(.L_x_9) ;  /* 0x0000000000380947 */ /* 0x001fea0003800000 */
[----:B------:R-:W-:Y:S01]  /*9070*/  UMOV UR20, UR4 ;  /* 0x0000000400147c82 */ /* 0x000fe20008000000 */
[----:B------:R-:W-:Y:S01]  /*9080*/  UMOV UR21, 0x40004040 ;  /* 0x4000404000157882 */ /* 0x000fe20000000000 */
[----:B------:R-:W-:Y:S01]  /*9090*/  UMOV UR22, UR6 ;  /* 0x0000000600167c82 */ /* 0x000fe20008000000 */
[----:B------:R-:W-:Y:S01]  /*90a0*/  UMOV UR23, 0x80004020 ;  /* 0x8000402000177882 */ /* 0x000fe20000000000 */
[----:B------:R-:W-:Y:S01]  /*90b0*/  UMOV UR24, 0x0 ;  /* 0x0000000000187882 */ /* 0x000fe20000000000 */
[----:B------:R-:W-:Y:S01]  /*90c0*/  UMOV UR25, 0x8108010 ;  /* 0x0810801000197882 */ /* 0x000fe20000000000 */
[----:B------:R-:W-:Y:S01]  /*90d0*/  UMOV UR11, URZ ;  /* 0x000000ff000b7c82 */ /* 0x000fe20008000000 */
[----:B------:R-:W-:Y:S01]  /*90e0*/  UMOV UR34, 0x0 ;  /* 0x0000000000227882 */ /* 0x000fe20000000000 */
[----:B------:R-:W-:Y:S01]  /*90f0*/  UMOV UR35, 0x8108010 ;  /* 0x0810801000237882 */ /* 0x000fe20000000000 */
[----:B------:R0:W-:Y:S01]  /*9100*/  UTCQMMA gdesc[UR20], gdesc[UR22], tmem[UR12], tmem[UR24], idesc[UR25], UPT ;  /* 0x00ff1816140075ea */ /* 0x0001e2000b80030c */
[----:B------:R-:W-:Y:S01]  /*9110*/  UMOV UR9, UR10 ;  /* 0x0000000a00097c82 */ /* 0x000fe20008000000 */
[----:B------:R0:W-:Y:S01]  /*9120*/  UTCQMMA gdesc[UR16], gdesc[UR18], tmem[UR12], tmem[UR34], idesc[UR35], UPT ;  /* 0x00ff2212100075ea */ /* 0x0001e2000b80030c */
[----:B------:R0:W-:Y:S01]  /*9130*/  UTCBAR [UR9], URZ ;  /* 0x000000ff090073e9 */ /* 0x0001e200080000ff */
[----:B------:R-:W-:-:S02]  /*9140*/  NOP ;  /* 0x0000000000007918 */ /* 0x000fc40000000000 */
.L_x_9:
[----:B------:R-:W-:Y:S01]  /*9150*/  UIADD3 UR28, UPT, UPT, UR28, 0x1, URZ ;  /* 0x000000011c1c7890 */ /* 0x000fe2000fffe0ff */
[----:B------:R-:W-:Y:S01]  /*9160*/  IADD3 R144, P2, PT, R144, UR29, RZ ;  /* 0x0000001d90907c10 */ /* 0x000fe2000ff5e0ff */
[----:B------:R-:W-:Y:S01]  /*9170*/  UIADD3 UR32, UPT, UPT, UR32, -0x1, URZ ;  /* 0xffffffff20207890 */ /* 0x000fe2000fffe0ff */
[----:B------:R-:W-:Y:S01]  /*9180*/  VIADD R55, R55, 0xffffffc0 ;  /* 0xffffffc037377836 */ /* 0x000fe20000000000 */
[----:B------:R-:W-:Y:S01]  /*9190*/  UISETP.GT.AND UP1, UPT, UR28, 0x1, UPT ;  /* 0x000000011c00788c */ /* 0x000fe2000bf24270 */
[----:B------:R-:W-:Y:S01]  /*91a0*/  IMAD.U32 R34, RZ, RZ, UR8 ;  /* 0x00000008ff227e24 */ /* 0x000fe2000f8e00ff */
[----:B------:R-:W-:Y:S02]  /*91b0*/  USHF.R.S32.HI UR11, URZ, 0x1f, UR29 ;  /* 0x0000001fff0b7899 */ /* 0x000fe4000801141d */
[----:B0-----:R-:W-:Y:S02]  /*91c0*/  USEL UR9, URZ, 0x1, !UP1 ;  /* 0x00000001ff097887 */ /* 0x001fe4000c800000 */
[----:B------:R-:W-:-:S02]  /*91d0*/  USEL UR28, UR28, URZ, !UP1 ;  /* 0x000000ff1c1c7287 */ /* 0x000fc4000c800000 */
[----:B------:R-:W-:Y:S01]  /*91e0*/  UISETP.NE.U32.AND UP1, UPT, UR32, URZ, UPT ;  /* 0x000000ff2000728c */ /* 0x000fe2000bf25070 */
[----:B------:R-:W-:Y:S01]  /*91f0*/  IADD3.X R145, PT, PT, R145, UR11, RZ, P2, !PT ;  /* 0x0000000b91917c10 */ /* 0x000fe200097fe4ff */
[----:B------:R-:W-:-:S07]  /*9200*/  ULOP3.LUT UR9, UR8, UR9, URZ, 0x3c, !UPT ;  /* 0x0000000908097292 */ /* 0x000fce000f8e3cff */
[----:B------:R-:W-:Y:S05]  /*9210*/  BRA.U UP1, `(.L_x_10) ;  /* 0xffffffd501bc7547 */ /* 0x000fea000b83ffff */
.L_x_7:
[----:B------:R-:W-:Y:S01]  /*9220*/  ISETP.GE.AND P0, PT, R128, 0x40, PT ;  /* 0x000000408000780c */ /* 0x000fe20003f06270 */
[----:B------:R-:W0:Y:S01]  /*9230*/  LDCU UR4, c[0x0][0x3b4] ;  /* 0x00007680ff0477ac */ /* 0x000e220008000800 */
[----:B------:R-:W1:Y:S01]  /*9240*/  LDCU UR5, c[0x0][0x3b8] ;  /* 0x00007700ff0577ac */ /* 0x000e620008000800 */
[----:B------:R-:W2:Y:S10]  /*9250*/  LDCU.128 UR16, c[0x0][0x390] ;  /* 0x00007200ff1077ac */ /* 0x000eb40008000c00 */
[----:B------:R-:W-:Y:S05]  /*9260*/  @!P0 BRA `(.L_x_11) ;  /* 0x0000000000108947 */ /* 0x000fea0003800000 */
[----:B------:R-:W-:-:S06]  /*9270*/  USHF.L.U32 UR8, UR8, 0x1f, URZ ;  /* 0x0000001f08087899 */ /* 0x000fcc00080006ff */
[----:B------:R-:W-:-:S04]  /*9280*/  IMAD.U32 R3, RZ, RZ, UR8 ;  /* 0x00000008ff037e24 */ /* 0x000fc8000f8e00ff */
[----:B------:R-:W3:Y:S02]  /*9290*/  SYNCS.PHASECHK.TRANS64.TRYWAIT P0, [UR10], R3 ;  /* 0x00000003ff0075a7 */ /* 0x000ee4000800110a */
[----:B---3--:R-:W-:Y:S05]  /*92a0*/  @!P0 BRA `(.L_x_12) ;  /* 0x0000002000c08947 */ /* 0x008fea0003800000 */
.L_x_11:
[----:B------:R-:W-:Y:S01]  /*92b0*/  BAR.SYNC.DEFER_BLOCKING 0x0 ;  /* 0x0000000000007b1d */ /* 0x000fe20000010000 */
[----:B-1----:R-:W-:Y:S01]  /*92c0*/  IMAD R69, R0, UR5, RZ ;  /* 0x0000000500457c24 */ /* 0x002fe2000f8e02ff */
[C---:B--2---:R-:W-:Y:S01]  /*92d0*/  ISETP.GE.AND P0, PT, R2.reuse, UR18, PT ;  /* 0x0000001202007c0c */ /* 0x044fe2000bf06270 */
[----:B0-----:R-:W-:Y:S02]  /*92e0*/  IMAD R3, R2, UR4, RZ ;  /* 0x0000000402037c24 */ /* 0x001fe4000f8e02ff */
[----:B------:R-:W-:Y:S02]  /*92f0*/  VIADD R71, R69, UR5 ;  /* 0x0000000545477c36 */ /* 0x000fe40008000000 */
[C---:B------:R-:W-:Y:S01]  /*9300*/  VIADD R68, R0.reuse, 0x1 ;  /* 0x0000000100447836 */ /* 0x040fe20000000000 */
[----:B------:R-:W-:Y:S01]  /*9310*/  IADD3 R2, P2, PT, R3, UR16, RZ ;  /* 0x0000001003027c10 */ /* 0x000fe2000ff5e0ff */
[----:B------:R-:W-:Y:S02]  /*9320*/  VIADD R73, R71, UR5 ;  /* 0x0000000547497c36 */ /* 0x000fe40008000000 */
[----:B------:R-:W-:Y:S01]  /*9330*/  VIADD R70, R0, 0x2 ;  /* 0x0000000200467836 */ /* 0x000fe20000000000 */
[----:B------:R-:W-:Y:S01]  /*9340*/  ISETP.LT.AND P5, PT, R68, UR19, !P0 ;  /* 0x0000001344007c0c */ /* 0x000fe2000c7a1270 */
[----:B------:R-:W-:Y:S01]  /*9350*/  VIADD R75, R73, UR5 ;  /* 0x00000005494b7c36 */ /* 0x000fe20008000000 */
[----:B------:R-:W-:Y:S01]  /*9360*/  LEA.HI.X.SX32 R3, R3, UR17, 0x1, P2 ;  /* 0x0000001103037c11 */ /* 0x000fe200090f0eff */
[----:B------:R-:W-:Y:S01]  /*9370*/  VIADD R68, R0, 0x3 ;  /* 0x0000000300447836 */ /* 0x000fe20000000000 */
[----:B------:R-:W-:Y:S01]  /*9380*/  ISETP.LT.AND P4, PT, R70, UR19, !P0 ;  /* 0x0000001346007c0c */ /* 0x000fe2000c781270 */
[----:B------:R-:W-:-:S02]  /*9390*/  VIADD R76, R75, UR5 ;  /* 0x000000054b4c7c36 */ /* 0x000fc40008000000 */
[----:B------:R-:W-:Y:S01]  /*93a0*/  VIADD R91, R0, 0x4 ;  /* 0x00000004005b7836 */ /* 0x000fe20000000000 */
[----:B------:R-:W-:Y:S01]  /*93b0*/  ISETP.LT.AND P3, PT, R68, UR19, !P0 ;  /* 0x0000001344007c0c */ /* 0x000fe2000c761270 */
[----:B------:R-:W-:Y:S01]  /*93c0*/  VIADD R77, R76, UR5 ;  /* 0x000000054c4d7c36 */ /* 0x000fe20008000000 */
[----:B------:R-:W-:Y:S01]  /*93d0*/  IADD3 R68, P6, PT, R71, R2, RZ ;  /* 0x0000000247447210 */ /* 0x000fe20007fde0ff */
[----:B------:R-:W-:Y:S01]  /*93e0*/  VIADD R94, R0, 0x5 ;  /* 0x00000005005e7836 */ /* 0x000fe20000000000 */
[----:B------:R-:W0:Y:S02]  /*93f0*/  @!P1 SYNCS.CCTL.IV [UR13+0x6000] ;  /* 0x00600000ff0099b1 */ /* 0x000e24000800000d */
[----:B0-----:R-:W-:Y:S01]  /*9400*/  BAR.SYNC.DEFER_BLOCKING 0x0 ;  /* 0x0000000000007b1d */ /* 0x001fe20000010000 */
[----:B------:R-:W-:-:S04]  /*9410*/  VIADD R79, R77, UR5 ;  /* 0x000000054d4f7c36 */ /* 0x000fc80008000000 */
[----:B------:R-:W-:Y:S01]  /*9420*/  VIADD R81, R79, UR5 ;  /* 0x000000054f517c36 */ /* 0x000fe20008000000 */
[----:B------:R-:W0:Y:S03]  /*9430*/  LDTM.x64 R4, tmem[UR14] ;  /* 0x0000000e000479ee */ /* 0x000e260008340000 */
[----:B------:R-:W-:-:S04]  /*9440*/  VIADD R83, R81, UR5 ;  /* 0x0000000551537c36 */ /* 0x000fc80008000000 */
[----:B------:R-:W-:-:S04]  /*9450*/  VIADD R85, R83, UR5 ;  /* 0x0000000553557c36 */ /* 0x000fc80008000000 */
[----:B------:R-:W-:-:S04]  /*9460*/  VIADD R87, R85, UR5 ;  /* 0x0000000555577c36 */ /* 0x000fc80008000000 */
[----:B------:R-:W-:Y:S01]  /*9470*/  VIADD R89, R87, UR5 ;  /* 0x0000000557597c36 */ /* 0x000fe20008000000 */
[----:B------:R-:W1:Y:S03]  /*9480*/  @!P1 SYNCS.CCTL.IV [UR13+0x6008] ;  /* 0x00600800ff0099b1 */ /* 0x000e66000800000d */
[----:B------:R-:W-:Y:S01]  /*9490*/  VIADD R92, R89, UR5 ;  /* 0x00000005595c7c36 */ /* 0x000fe20008000000 */
[----:B------:R-:W-:Y:S01]  /*94a0*/  NOP ;  /* 0x0000000000007918 */ /* 0x000fe20000000000 */
[----:B0-----:R-:W-:Y:S02]  /*94b0*/  F2FP.SATFINITE.E4M3.F32.PACK_AB_MERGE_C R93, R5, R4, RZ ;  /* 0x00000004055d723e */ /* 0x001fe400048070ff */
[----:B------:R-:W-:Y:S02]  /*94c0*/  IADD3 R4, P2, PT, R69, R2, RZ ;  /* 0x0000000245047210 */ /* 0x000fe40007f5e0ff */
[----:B------:R-:W-:Y:S01]  /*94d0*/  F2FP.SATFINITE.E4M3.F32.PACK_AB_MERGE_C R7, R7, R6, RZ ;  /* 0x000000060707723e */ /* 0x000fe200048070ff */
[----:B------:R-:W-:Y:S01]  /*94e0*/  VIADD R6, R0, 0x6 ;  /* 0x0000000600067836 */ /* 0x000fe20000000000 */
[----:B------:R-:W-:-:S02]  /*94f0*/  LEA.HI.X.SX32 R5, R69, R3, 0x1, P2 ;  /* 0x0000000345057211 */ /* 0x000fc400010f0eff */
[-C--:B------:R-:W-:Y:S02]  /*9500*/  IADD3 R70, P2, PT, R73, R2.reuse, RZ ;  /* 0x0000000249467210 */ /* 0x080fe40007f5e0ff */
[-C--:B------:R-:W-:Y:S02]  /*9510*/  LEA.HI.X.SX32 R69, R71, R3.reuse, 0x1, P6 ;  /* 0x0000000347457211 */ /* 0x080fe400030f0eff */
[-C--:B------:R-:W-:Y:S02]  /*9520*/  IADD3 R72, P6, PT, R75, R2.reuse, RZ ;  /* 0x000000024b487210 */ /* 0x080fe40007fde0ff */
[-C--:B------:R-:W-:Y:S02]  /*9530*/  LEA.HI.X.SX32 R71, R73, R3.reuse, 0x1, P2 ;  /* 0x0000000349477211 */ /* 0x080fe400010f0eff */
[----:B------:R-:W-:Y:S02]  /*9540*/  IADD3 R74, P2, PT, R76, R2, RZ ;  /* 0x000000024c4a7210 */ /* 0x000fe40007f5e0ff */
[----:B------:R-:W-:-:S02]  /*9550*/  LEA.HI.X.SX32 R73, R75, R3, 0x1, P6 ;  /* 0x000000034b497211 */ /* 0x000fc400030f0eff */
[-C--:B------:R-:W-:Y:S02]  /*9560*/  LEA.HI.X.SX32 R75, R76, R3.reuse, 0x1, P2 ;  /* 0x000000034c4b7211 */ /* 0x080fe400010f0eff */
[-C--:B------:R-:W-:Y:S02]  /*9570*/  IADD3 R76, P1, PT, R77, R2.reuse, RZ ;  /* 0x000000024d4c7210 */ /* 0x080fe40007f3e0ff */
[-C--:B------:R-:W-:Y:S02]  /*9580*/  IADD3 R80, P6, PT, R81, R2.reuse, RZ ;  /* 0x0000000251507210 */ /* 0x080fe40007fde0ff */
[----:B------:R-:W-:Y:S02]  /*9590*/  IADD3 R78, P2, PT, R79, R2, RZ ;  /* 0x000000024f4e7210 */ /* 0x000fe40007f5e0ff */
[-C--:B------:R-:W-:Y:S02]  /*95a0*/  LEA.HI.X.SX32 R77, R77, R3.reuse, 0x1, P1 ;  /* 0x000000034d4d7211 */ /* 0x080fe400008f0eff */
[----:B------:R-:W-:-:S02]  /*95b0*/  LEA.HI.X.SX32 R81, R81, R3, 0x1, P6 ;  /* 0x0000000351517211 */ /* 0x000fc400030f0eff */
[-C--:B------:R-:W-:Y:S02]  /*95c0*/  IADD3 R82, P1, PT, R83, R2.reuse, RZ ;  /* 0x0000000253527210 */ /* 0x080fe40007f3e0ff */
[----:B------:R-:W-:Y:S02]  /*95d0*/  ISETP.LT.AND P6, PT, R0, UR19, !P0 ;  /* 0x0000001300007c0c */ /* 0x000fe4000c7c1270 */
[-C--:B------:R-:W-:Y:S02]  /*95e0*/  LEA.HI.X.SX32 R79, R79, R3.reuse, 0x1, P2 ;  /* 0x000000034f4f7211 */ /* 0x080fe400010f0eff */
[-C--:B------:R-:W-:Y:S02]  /*95f0*/  IADD3 R84, P2, PT, R85, R2.reuse, RZ ;  /* 0x0000000255547210 */ /* 0x080fe40007f5e0ff */
[----:B------:R-:W-:Y:S02]  /*9600*/  LEA.HI.X.SX32 R83, R83, R3, 0x1, P1 ;  /* 0x0000000353537211 */ /* 0x000fe400008f0eff */
[----:B------:R-:W-:-:S02]  /*9610*/  IADD3 R86, P1, PT, R87, R2, RZ ;  /* 0x0000000257567210 */ /* 0x000fc40007f3e0ff */
[-C--:B------:R-:W-:Y:S02]  /*9620*/  LEA.HI.X.SX32 R85, R85, R3.reuse, 0x1, P2 ;  /* 0x0000000355557211 */ /* 0x080fe400010f0eff */
[-C--:B------:R-:W-:Y:S01]  /*9630*/  IADD3 R88, P2, PT, R89, R2.reuse, RZ ;  /* 0x0000000259587210 */ /* 0x080fe20007f5e0ff */
[----:B------:R0:W-:Y:S01]  /*9640*/  @P6 STG.E.U8 desc[UR26][R4.64], R93 ;  /* 0x0000005d04006986 */ /* 0x0001e2000c10111a */
[-C--:B------:R-:W-:Y:S02]  /*9650*/  LEA.HI.X.SX32 R87, R87, R3.reuse, 0x1, P1 ;  /* 0x0000000357577211 */ /* 0x080fe400008f0eff */
[----:B------:R-:W-:Y:S02]  /*9660*/  IADD3 R90, P1, PT, R92, R2, RZ ;  /* 0x000000025c5a7210 */ /* 0x000fe40007f3e0ff */
[----:B------:R-:W-:Y:S02]  /*9670*/  PRMT R95, R93, 0x9910, RZ ;  /* 0x000099105d5f7816 */ /* 0x000fe400000000ff */
[----:B------:R-:W-:-:S02]  /*9680*/  LEA.HI.X.SX32 R89, R89, R3, 0x1, P2 ;  /* 0x0000000359597211 */ /* 0x000fc400010f0eff */
[----:B------:R-:W-:Y:S02]  /*9690*/  ISETP.LT.AND P2, PT, R91, UR19, !P0 ;  /* 0x000000135b007c0c */ /* 0x000fe4000c741270 */
[----:B------:R-:W-:Y:S01]  /*96a0*/  LEA.HI.X.SX32 R91, R92, R3, 0x1, P1 ;  /* 0x000000035c5b7211 */ /* 0x000fe200008f0eff */
[----:B0-----:R-:W-:Y:S01]  /*96b0*/  VIADD R4, R0, 0x9 ;  /* 0x0000000900047836 */ /* 0x001fe20000000000 */
[----:B------:R-:W-:Y:S01]  /*96c0*/  SHF.R.S32.HI R95, RZ, 0x8, R95 ;  /* 0x00000008ff5f7819 */ /* 0x000fe2000001145f */
[----:B------:R-:W-:Y:S01]  /*96d0*/  VIADD R92, R92, UR5 ;  /* 0x000000055c5c7c36 */ /* 0x000fe20008000000 */
[----:B------:R-:W-:Y:S01]  /*96e0*/  ISETP.LT.AND P6, PT, R6, UR19, !P0 ;  /* 0x0000001306007c0c */ /* 0x000fe2000c7c1270 */
[----:B------:R-:W-:Y:S01]  /*96f0*/  VIADD R6, R0, 0x7 ;  /* 0x0000000700067836 */ /* 0x000fe20000000000 */
[----:B------:R-:W-:Y:S01]  /*9700*/  ISETP.LT.AND P1, PT, R94, UR19, !P0 ;  /* 0x000000135e007c0c */ /* 0x000fe2000c721270 */
[----:B------:R-:W-:Y:S01]  /*9710*/  @P5 STG.E.U8 desc[UR26][R68.64], R95 ;  /* 0x0000005f44005986 */ /* 0x000fe2000c10111a */
[----:B------:R-:W-:-:S02]  /*9720*/  PRMT R94, R7, 0x9910, RZ ;  /* 0x00009910075e7816 */ /* 0x000fc400000000ff */
[----:B------:R-:W-:Y:S01]  /*9730*/  ISETP.LT.AND P5, PT, R6, UR19, !P0 ;  /* 0x0000001306007c0c */ /* 0x000fe2000c7a1270 */
[----:B------:R0:W-:Y:S01]  /*9740*/  @P4 STG.E.U8 desc[UR26][R70.64], R7 ;  /* 0x0000000746004986 */ /* 0x0001e2000c10111a */
[----:B------:R-:W-:Y:S01]  /*9750*/  F2FP.SATFINITE.E4M3.F32.PACK_AB_MERGE_C R9, R9, R8, RZ ;  /* 0x000000080909723e */ /* 0x000fe200048070ff */
[----:B------:R-:W-:Y:S01]  /*9760*/  IMAD.MOV.U32 R6, RZ, RZ, R94 ;  /* 0x000000ffff067224 */ /* 0x000fe200078e005e */
[----:B------:R-:W-:Y:S01]  /*9770*/  F2FP.SATFINITE.E4M3.F32.PACK_AB_MERGE_C R11, R11, R10, RZ ;  /* 0x0000000a0b0b723e */ /* 0x000fe200048070ff */
[C---:B------:R-:W-:Y:S01]  /*9780*/  VIADD R8, R0.reuse, 0x8 ;  /* 0x0000000800087836 */ /* 0x040fe20000000000 */
[----:B------:R-:W-:Y:S01]  /*9790*/  F2FP.SATFINITE.E4M3.F32.PACK_AB_MERGE_C R13, R13, R12, RZ ;  /* 0x0000000c0d0d723e */ /* 0x000fe200048070ff */
[----:B------:R-:W-:Y:S01]  /*97a0*/  VIADD R12, R0, 0x13 ;  /* 0x00000013000c7836 */ /* 0x000fe20000000000 */
[----:B------:R-:W-:Y:S02]  /*97b0*/  SHF.R.S32.HI R5, RZ, 0x8, R6 ;  /* 0x00000008ff057819 */ /* 0x000fe40000011406 */
[----:B------:R-:W-:-:S02]  /*97c0*/  PRMT R6, R9, 0x9910, RZ ;  /* 0x0000991009067816 */ /* 0x000fc400000000ff */
[----:B------:R-:W-:Y:S01]  /*97d0*/  ISETP.LT.AND P4, PT, R8, UR19, !P0 ;  /* 0x0000001308007c0c */ /* 0x000fe2000c781270 */
[----:B------:R2:W-:Y:S01]  /*97e0*/  @P3 STG.E.U8 desc[UR26][R72.64], R5 ;  /* 0x0000000548003986 */ /* 0x0005e2000c10111a */
[----:B------:R-:W-:Y:S01]  /*97f0*/  ISETP.LT.AND P3, PT, R4, UR19, !P0 ;  /* 0x0000001304007c0c */ /* 0x000fe2000c761270 */
[----:B------:R-:W-:Y:S01]  /*9800*/  IMAD.MOV.U32 R4, RZ, RZ, R6 ;  /* 0x000000ffff047224 */ /* 0x000fe200078e0006 */
[----:B------:R-:W-:Y:S01]  /*9810*/  F2FP.SATFINITE.E4M3.F32.PACK_AB_MERGE_C R15, R15, R14, RZ ;  /* 0x0000000e0f0f723e */ /* 0x000fe200048070ff */
[C---:B------:R-:W-:Y:S01]  /*9820*/  VIADD R6, R0.reuse, 0xa ;  /* 0x0000000a00067836 */ /* 0x040fe20000000000 */
[----:B------:R-:W-:Y:S01]  /*9830*/  @P2 STG.E.U8 desc[UR26][R74.64], R9 ;  /* 0x000000094a002986 */ /* 0x000fe2000c10111a */
[----:B------:R-:W-:Y:S01]  /*9840*/  F2FP.SATFINITE.E4M3.F32.PACK_AB_MERGE_C R17, R17, R16, RZ ;  /* 0x000000101111723e */ /* 0x000fe200048070ff */
[C---:B------:R-:W-:Y:S01]  /*9850*/  VIADD R8, R0.reuse, 0x12 ;  /* 0x0000001200087836 */ /* 0x040fe20000000000 */
[----:B0-----:R-:W-:Y:S01]  /*9860*/  SHF.R.S32.HI R7, RZ, 0x8, R4 ;  /* 0x00000008ff077819 */ /* 0x001fe20000011404 */
[----:B------:R-:W-:Y:S01]  /*9870*/  VIADD R4, R0, 0xb ;  /* 0x0000000b00047836 */ /* 0x000fe20000000000 */
[----:B------:R-:W-:Y:S01]  /*9880*/  ISETP.LT.AND P2, PT, R6, UR19, !P0 ;  /* 0x0000001306007c0c */ /* 0x000fe2000c741270 */
[----:B------:R-:W-:Y:S01]  /*9890*/  VIADD R16, R0, 0x3e ;  /* 0x0000003e00107836 */ /* 0x000fe20000000000 */
[----:B------:R-:W-:Y:S01]  /*98a0*/  PRMT R6, R11, 0x9910, RZ ;  /* 0x000099100b067816 */ /* 0x000fe200000000ff */
[----:B------:R0:W-:Y:S01]  /*98b0*/  @P1 STG.E.U8 desc[UR26][R76.64], R7 ;  /* 0x000000074c001986 */ /* 0x0001e2000c10111a */
[----:B------:R-:W-:Y:S01]  /*98c0*/  ISETP.LT.AND P1, PT, R4, UR19, !P0 ;  /* 0x0000001304007c0c */ /* 0x000fe2000c721270 */
[----:B------:R-:W-:Y:S01]  /*98d0*/  VIADD R4, R0, 0xc ;  /* 0x0000000c00047836 */ /* 0x000fe20000000000 */
[----:B------:R-:W-:Y:S01]  /*98e0*/  F2FP.SATFINITE.E4M3.F32.PACK_AB_MERGE_C R19, R19, R18, RZ ;  /* 0x000000121313723e */ /* 0x000fe200048070ff */
[----:B--2---:R-:W-:Y:S01]  /*98f0*/  IMAD.MOV.U32 R5, RZ, RZ, R6 ;  /* 0x000000ffff057224 */ /* 0x004fe200078e0006 */
[----:B------:R2:W-:Y:S01]  /*9900*/  @P6 STG.E.U8 desc[UR26][R78.64], R11 ;  /* 0x0000000b4e006986 */ /* 0x0005e2000c10111a */
[----:B------:R-:W-:-:S02]  /*9910*/  PRMT R6, R13, 0x9910, RZ ;  /* 0x000099100d067816 */ /* 0x000fc400000000ff */
[----:B------:R-:W-:Y:S01]  /*9920*/  ISETP.LT.AND P6, PT, R4, UR19, !P0 ;  /* 0x0000001304007c0c */ /* 0x000fe2000c7c1270 */
[C---:B------:R-:W-:Y:S01]  /*9930*/  VIADD R4, R0.reuse, 0xd ;  /* 0x0000000d00047836 */ /* 0x040fe20000000000 */
[----:B------:R-:W-:Y:S01]  /*9940*/  SHF.R.S32.HI R5, RZ, 0x8, R5 ;  /* 0x00000008ff057819 */ /* 0x000fe20000011405 */
[----:B0-----:R-:W-:Y:S01]  /*9950*/  IMAD.MOV.U32 R7, RZ, RZ, R6 ;  /* 0x000000ffff077224 */ /* 0x001fe200078e0006 */
[----:B------:R-:W-:Y:S01]  /*9960*/  PRMT R9, R15, 0x9910, RZ ;  /* 0x000099100f097816 */ /* 0x000fe200000000ff */
[----:B------:R-:W-:Y:S02]  /*9970*/  VIADD R6, R0, 0x11 ;  /* 0x0000001100067836 */ /* 0x000fe40000000000 */
[----:B------:R-:W-:Y:S01]  /*9980*/  @P5 STG.E.U8 desc[UR26][R80.64], R5 ;  /* 0x0000000550005986 */ /* 0x000fe2000c10111a */
[----:B------:R-:W-:Y:S01]  /*9990*/  ISETP.LT.AND P5, PT, R4, UR19, !P0 ;  /* 0x0000001304007c0c */ /* 0x000fe2000c7a1270 */
[----:B------:R-:W-:Y:S01]  /*99a0*/  VIADD R4, R0, 0xe ;  /* 0x0000000e00047836 */ /* 0x000fe20000000000 */
[----:B------:R-:W-:Y:S01]  /*99b0*/  SHF.R.S32.HI R7, RZ, 0x8, R7 ;  /* 0x00000008ff077819 */ /* 0x000fe20000011407 */
[----:B------:R0:W-:Y:S01]  /*99c0*/  @P4 STG.E.U8 desc[UR26][R82.64], R13 ;  /* 0x0000000d52004986 */ /* 0x0001e2000c10111a */
[----:B------:R-:W-:-:S02]  /*99d0*/  SHF.R.S32.HI R9, RZ, 0x8, R9 ;  /* 0x00000008ff097819 */ /* 0x000fc40000011409 */
[----:B------:R-:W-:Y:S01]  /*99e0*/  ISETP.LT.AND P4, PT, R4, UR19, !P0 ;  /* 0x0000001304007c0c */ /* 0x000fe2000c781270 */
[----:B------:R-:W-:Y:S01]  /*99f0*/  VIADD R4, R0, 0xf ;  /* 0x0000000f00047836 */ /* 0x000fe20000000000 */
[----:B------:R3:W-:Y:S01]  /*9a00*/  @P3 STG.E.U8 desc[UR26][R84.64], R7 ;  /* 0x0000000754003986 */ /* 0x0007e2000c10111a */
[----:B--2---:R-:W-:Y:S02]  /*9a10*/  PRMT R11, R17, 0x9910, RZ ;  /* 0x00009910110b7816 */ /* 0x004fe400000000ff */
[----:B------:R-:W-:Y:S01]  /*9a20*/  F2FP.SATFINITE.E4M3.F32.PACK_AB_MERGE_C R21, R21, R20, RZ ;  /* 0x000000141515723e */ /* 0x000fe200048070ff */
[----:B------:R-:W-:Y:S01]  /*9a30*/  @P2 STG.E.U8 desc[UR26][R86.64], R15 ;  /* 0x0000000f56002986 */ /* 0x000fe2000c10111a */
[----:B------:R-:W-:Y:S01]  /*9a40*/  ISETP.LT.AND P3, PT, R4, UR19, !P0 ;  /* 0x0000001304007c0c */ /* 0x000fe2000c761270 */
[----:B------:R-:W-:Y:S01]  /*9a50*/  VIADD R4, R0, 0x10 ;  /* 0x0000001000047836 */ /* 0x000fe20000000000 */
[----:B------:R-:W-:Y:S01]  /*9a60*/  SHF.R.S32.HI R11, RZ, 0x8, R11 ;  /* 0x00000008ff0b7819 */ /* 0x000fe2000001140b */
[----:B------:R2:W-:Y:S01]  /*9a70*/  @P1 STG.E.U8 desc[UR26][R88.64], R9 ;  /* 0x0000000958001986 */ /* 0x0005e2000c10111a */
[----:B0-----:R-:W-:-:S02]  /*9a80*/  PRMT R13, R19, 0x9910, RZ ;  /* 0x00009910130d7816 */ /* 0x001fc400000000ff */
[----:B------:R-:W-:Y:S01]  /*9a90*/  ISETP.LT.AND P2, PT, R4, UR19, !P0 ;  /* 0x0000001304007c0c */ /* 0x000fe2000c741270 */
[----:B------:R-:W-:Y:S01]  /*9aa0*/  @P6 STG.E.U8 desc[UR26][R90.64], R17 ;  /* 0x000000115a006986 */ /* 0x000fe2000c10111a */
[CC--:B------:R-:W-:Y:S02]  /*9ab0*/  IADD3 R4, P1, PT, R92.reuse, R2.reuse, RZ ;  /* 0x000000025c047210 */ /* 0x0c0fe40007f3e0ff */
[----:B------:R-:W-:Y:S02]  /*9ac0*/  SHF.R.S32.HI R13, RZ, 0x8, R13 ;  /* 0x00000008ff0d7819 */ /* 0x000fe4000001140d */
[C---:B------:R-:W-:Y:S01]  /*9ad0*/  LEA.HI.X.SX32 R5, R92.reuse, R3, 0x1, P1 ;  /* 0x000000035c057211 */ /* 0x040fe200008f0eff */
[----:B------:R-:W-:Y:S01]  /*9ae0*/  VIADD R92, R92, UR5 ;  /* 0x000000055c5c7c36 */ /* 0x000fe20008000000 */
[----:B------:R-:W-:Y:S02]  /*9af0*/  ISETP.LT.AND P1, PT, R6, UR19, !P0 ;  /* 0x0000001306007c0c */ /* 0x000fe4000c721270 */
[----:B------:R-:W-:Y:S01]  /*9b00*/  PRMT R14, R21, 0x9910, RZ ;  /* 0x00009910150e7816 */ /* 0x000fe200000000ff */
[----:B------:R0:W-:Y:S01]  /*9b10*/  @P5 STG.E.U8 desc[UR26][R4.64], R11 ;  /* 0x0000000b04005986 */ /* 0x0001e2000c10111a */
[C---:B------:R-:W-:Y:S01]  /*9b20*/  IADD3 R6, P5, PT, R92.reuse, R2, RZ ;  /* 0x000000025c067210 */ /* 0x040fe20007fbe0ff */
[----:B------:R-:W-:Y:S01]  /*9b30*/  VIADD R10, R92, UR5 ;  /* 0x000000055c0a7c36 */ /* 0x000fe20008000000 */
[----:B------:R-:W-:-:S02]  /*9b40*/  F2FP.SATFINITE.E4M3.F32.PACK_AB_MERGE_C R23, R23, R22, RZ ;  /* 0x000000161717723e */ /* 0x000fc400048070ff */
[-C--:B---3--:R-:W-:Y:S02]  /*9b50*/  LEA.HI.X.SX32 R7, R92, R3.reuse, 0x1, P5 ;  /* 0x000000035c077211 */ /* 0x088fe400028f0eff */
[----:B------:R-:W-:Y:S02]  /*9b60*/  ISETP.LT.AND P5, PT, R8, UR19, !P0 ;  /* 0x0000001308007c0c */ /* 0x000fe4000c7a1270 */
[----:B------:R-:W-:Y:S01]  /*9b70*/  IADD3 R8, P6, PT, R10, R2, RZ ;  /* 0x000000020a087210 */ /* 0x000fe20007fde0ff */
[----:B------:R3:W-:Y:S01]  /*9b80*/  @P4 STG.E.U8 desc[UR26][R6.64], R19 ;  /* 0x0000001306004986 */ /* 0x0007e2000c10111a */
[----:B------:R-:W-:Y:S01]  /*9b90*/  ISETP.LT.AND P4, PT, R12, UR19, !P0 ;  /* 0x000000130c007c0c */ /* 0x000fe2000c781270 */
[----:B------:R-:W-:Y:S01]  /*9ba0*/  VIADD R12, R0, 0x14 ;  /* 0x00000014000c7836 */ /* 0x000fe20000000000 */
[C---:B--2---:R-:W-:Y:S01]  /*9bb0*/  LEA.HI.X.SX32 R9, R10.reuse, R3, 0x1, P6 ;  /* 0x000000030a097211 */ /* 0x044fe200030f0eff */
[----:B------:R-:W-:Y:S01]  /*9bc0*/  VIADD R10, R10, UR5 ;  /* 0x000000050a0a7c36 */ /* 0x000fe20008000000 */
[----:B------:R-:W-:-:S02]  /*9bd0*/  F2FP.SATFINITE.E4M3.F32.PACK_AB_MERGE_C R25, R25, R24, RZ ;  /* 0x000000181919723e */ /* 0x000fc400048070ff */
[----:B------:R-:W-:Y:S01]  /*9be0*/  F2FP.SATFINITE.E4M3.F32.PACK_AB_MERGE_C R27, R27, R26, RZ ;  /* 0x0000001a1b1b723e */ /* 0x000fe200048070ff */
[----:B------:R2:W-:Y:S01]  /*9bf0*/  @P3 STG.E.U8 desc[UR26][R8.64], R13 ;  /* 0x0000000d08003986 */ /* 0x0005e2000c10111a */
[C---:B0-----:R-:W-:Y:S01]  /*9c00*/  IADD3 R4, P3, PT, R10.reuse, R2, RZ ;  /* 0x000000020a047210 */ /* 0x041fe20007f7e0ff */
[C---:B------:R-:W-:Y:S01]  /*9c10*/  VIADD R11, R10.reuse, UR5 ;  /* 0x000000050a0b7c36 */ /* 0x040fe20008000000 */
[----:B------:R-:W-:Y:S02]  /*9c20*/  F2FP.SATFINITE.E4M3.F32.PACK_AB_MERGE_C R29, R29, R28, RZ ;  /* 0x0000001c1d1d723e */ /* 0x000fe400048070ff */
[-C--:B------:R-:W-:Y:S01]  /*9c30*/  LEA.HI.X.SX32 R5, R10, R3.reuse, 0x1, P3 ;  /* 0x000000030a057211 */ /* 0x080fe200018f0eff */
[----:B------:R-:W-:Y:S01]  /*9c40*/  IMAD.MOV.U32 R10, RZ, RZ, R14 ;  /* 0x000000ffff0a7224 */ /* 0x000fe200078e000e */
[----:B---3--:R-:W-:Y:S02]  /*9c50*/  IADD3 R6, P6, PT, R11, R2, RZ ;  /* 0x000000020b067210 */ /* 0x008fe40007fde0ff */
[----:B------:R-:W-:Y:S01]  /*9c60*/  PRMT R14, R23, 0x9910, RZ ;  /* 0x00009910170e7816 */ /* 0x000fe200000000ff */
[----:B------:R0:W-:Y:S01]  /*9c70*/  @P2 STG.E.U8 desc[UR26][R4.64], R21 ;  /* 0x0000001504002986 */ /* 0x0001e2000c10111a */
[C---:B------:R-:W-:Y:S01]  /*9c80*/  LEA.HI.X.SX32 R7, R11.reuse, R3, 0x1, P6 ;  /* 0x000000030b077211 */ /* 0x040fe200030f0eff */
[----:B------:R-:W-:Y:S01]  /*9c90*/  VIADD R11, R11, UR5 ;  /* 0x000000050b0b7c36 */ /* 0x000fe20008000000 */
[----:B--2---:R-:W-:-:S02]  /*9ca0*/  SHF.R.S32.HI R13, RZ, 0x8, R10 ;  /* 0x00000008ff0d7819 */ /* 0x004fc4000001140a */
[----:B------:R-:W-:Y:S01]  /*9cb0*/  ISETP.LT.AND P3, PT, R12, UR19, !P0 ;  /* 0x000000130c007c0c */ /* 0x000fe2000c761270 */
[----:B------:R-:W-:Y:S01]  /*9cc0*/  VIADD R10, R11, UR5 ;  /* 0x000000050b0a7c36 */ /* 0x000fe20008000000 */
[----:B------:R-:W-:Y:S01]  /*9cd0*/  F2FP.SATFINITE.E4M3.F32.PACK_AB_MERGE_C R31, R31, R30, RZ ;  /* 0x0000001e1f1f723e */ /* 0x000fe200048070ff */
[----:B------:R2:W-:Y:S01]  /*9ce0*/  @P1 STG.E.U8 desc[UR26][R6.64], R13 ;  /* 0x0000000d06001986 */ /* 0x0005e2000c10111a */
[----:B------:R-:W-:Y:S01]  /*9cf0*/  IADD3 R8, P1, PT, R11, R2, RZ ;  /* 0x000000020b087210 */ /* 0x000fe20007f3e0ff */
[----:B------:R-:W-:Y:S01]  /*9d00*/  VIADD R12, R0, 0x15 ;  /* 0x00000015000c7836 */ /* 0x000fe20000000000 */
[----:B------:R-:W-:Y:S02]  /*9d10*/  F2FP.SATFINITE.E4M3.F32.PACK_AB_MERGE_C R33, R33, R32, RZ ;  /* 0x000000202121723e */ /* 0x000fe400048070ff */
[----:B------:R-:W-:Y:S01]  /*9d20*/  LEA.HI.X.SX32 R9, R11, R3, 0x1, P1 ;  /* 0x000000030b097211 */ /* 0x000fe200008f0eff */
[----:B------:R-:W-:Y:S01]  /*9d30*/  IMAD.MOV.U32 R11, RZ, RZ, R14 ;  /* 0x000000ffff0b7224 */ /* 0x000fe200078e000e */
[----:B0-----:R-:W-:-:S02]  /*9d40*/  IADD3 R4, P6, PT, R10, R2, RZ ;  /* 0x000000020a047210 */ /* 0x001fc40007fde0ff */
[----:B------:R-:W-:Y:S01]  /*9d50*/  PRMT R14, R25, 0x9910, RZ ;  /* 0x00009910190e7816 */ /* 0x000fe200000000ff */
[----:B------:R0:W-:Y:S01]  /*9d60*/  @P5 STG.E.U8 desc[UR26][R8.64], R23 ;  /* 0x0000001708005986 */ /* 0x0001e2000c10111a */
[C---:B------:R-:W-:Y:S01]  /*9d70*/  LEA.HI.X.SX32 R5, R10.reuse, R3, 0x1, P6 ;  /* 0x000000030a057211 */ /* 0x040fe200030f0eff */
[----:B------:R-:W-:Y:S01]  /*9d80*/  VIADD R10, R10, UR5 ;  /* 0x000000050a0a7c36 */ /* 0x000fe20008000000 */
[----:B--2---:R-:W-:Y:S02]  /*9d90*/  SHF.R.S32.HI R13, RZ, 0x8, R11 ;  /* 0x00000008ff0d7819 */ /* 0x004fe4000001140b */
[----:B------:R-:W-:Y:S01]  /*9da0*/  ISETP.LT.AND P2, PT, R12, UR19, !P0 ;  /* 0x000000130c007c0c */ /* 0x000fe2000c741270 */
[C---:B------:R-:W-:Y:S01]  /*9db0*/  VIADD R11, R10.reuse, UR5 ;  /* 0x000000050a0b7c36 */ /* 0x040fe20008000000 */
[----:B------:R-:W-:Y:S01]  /*9dc0*/  F2FP.SATFINITE.E4M3.F32.PACK_AB_MERGE_C R35, R35, R34, RZ ;  /* 0x000000222323723e */ /* 0x000fe200048070ff */
[----:B------:R2:W-:Y:S01]  /*9dd0*/  @P4 STG.E.U8 desc[UR26][R4.64], R13 ;  /* 0x0000000d04004986 */ /* 0x0005e2000c10111a */
[----:B------:R-:W-:Y:S01]  /*9de0*/  IADD3 R6, P4, PT, R10, R2, RZ ;  /* 0x000000020a067210 */ /* 0x000fe20007f9e0ff */
[----:B------:R-:W-:Y:S01]  /*9df0*/  VIADD R12, R0, 0x16 ;  /* 0x00000016000c7836 */ /* 0x000fe20000000000 */
[----:B------:R-:W-:-:S02]  /*9e00*/  F2FP.SATFINITE.E4M3.F32.PACK_AB_MERGE_C R37, R37, R36, RZ ;  /* 0x000000242525723e */ /* 0x000fc400048070ff */
[-C--:B------:R-:W-:Y:S01]  /*9e10*/  LEA.HI.X.SX32 R7, R10, R3.reuse, 0x1, P4 ;  /* 0x000000030a077211 */ /* 0x080fe200020f0eff */
[----:B------:R-:W-:Y:S01]  /*9e20*/  IMAD.MOV.U32 R10, RZ, RZ, R14 ;  /* 0x000000ffff0a7224 */ /* 0x000fe200078e000e */
[CC--:B0-----:R-:W-:Y:S02]  /*9e30*/  IADD3 R8, P6, PT, R11.reuse, R2.reuse, RZ ;  /* 0x000000020b087210 */ /* 0x0c1fe40007fde0ff */
[----:B------:R-:W-:Y:S01]  /*9e40*/  ISETP.LT.AND P1, PT, R12, UR19, !P0 ;  /* 0x000000130c007c0c */ /* 0x000fe2000c721270 */
[----:B------:R-:W-:Y:S01]  /*9e50*/  VIADD R12, R0, 0x17 ;  /* 0x00000017000c7836 */ /* 0x000fe20000000000 */
[C---:B------:R-:W-:Y:S01]  /*9e60*/  LEA.HI.X.SX32 R9, R11.reuse, R3, 0x1, P6 ;  /* 0x000000030b097211 */ /* 0x040fe200030f0eff */
[----:B------:R-:W-:Y:S01]  /*9e70*/  VIADD R11, R11, UR5 ;  /* 0x000000050b0b7c36 */ /* 0x000fe20008000000 */
[----:B--2---:R-:W-:Y:S01]  /*9e80*/  SHF.R.S32.HI R13, RZ, 0x8, R10 ;  /* 0x00000008ff0d7819 */ /* 0x004fe2000001140a */
[----:B------:R0:W-:Y:S01]  /*9e90*/  @P3 STG.E.U8 desc[UR26][R6.64], R25 ;  /* 0x0000001906003986 */ /* 0x0001e2000c10111a */
[----:B------:R-:W-:Y:S01]  /*9ea0*/  PRMT R14, R27, 0x9910, RZ ;  /* 0x000099101b0e7816 */ /* 0x000fe200000000ff */
[C---:B------:R-:W-:Y:S01]  /*9eb0*/  VIADD R10, R11.reuse, UR5 ;  /* 0x000000050b0a7c36 */ /* 0x040fe20008000000 */
[----:B------:R-:W-:Y:S01]  /*9ec0*/  ISETP.LT.AND P5, PT, R12, UR19, !P0 ;  /* 0x000000130c007c0c */ /* 0x000fe2000c7a1270 */
[----:B------:R2:W-:Y:S01]  /*9ed0*/  @P2 STG.E.U8 desc[UR26][R8.64], R13 ;  /* 0x0000000d08002986 */ /* 0x0005e2000c10111a */
[----:B------:R-:W-:Y:S01]  /*9ee0*/  IADD3 R4, P2, PT, R11, R2, RZ ;  /* 0x000000020b047210 */ /* 0x000fe20007f5e0ff */
[----:B------:R-:W-:Y:S01]  /*9ef0*/  VIADD R12, R0, 0x18 ;  /* 0x00000018000c7836 */ /* 0x000fe20000000000 */
[----:B------:R-:W-:-:S02]  /*9f00*/  F2FP.SATFINITE.E4M3.F32.PACK_AB_MERGE_C R39, R39, R38, RZ ;  /* 0x000000262727723e */ /* 0x000fc400048070ff */
[-C--:B------:R-:W-:Y:S01]  /*9f10*/  LEA.HI.X.SX32 R5, R11, R3.reuse, 0x1, P2 ;  /* 0x000000030b057211 */ /* 0x080fe200010f0eff */
[----:B------:R-:W-:Y:S01]  /*9f20*/  IMAD.MOV.U32 R11, RZ, RZ, R14 ;  /* 0x000000ffff0b7224 */ /* 0x000fe200078e000e */
[----:B------:R-:W-:Y:S01]  /*9f30*/  ISETP.LT.AND P4, PT, R12, UR19, !P0 ;  /* 0x000000130c007c0c */ /* 0x000fe2000c781270 */
[----:B------:R-:W-:Y:S01]  /*9f40*/  VIADD R12, R0, 0x19 ;  /* 0x00000019000c7836 */ /* 0x000fe20000000000 */
[C---:B0-----:R-:W-:Y:S01]  /*9f50*/  IADD3 R6, P6, PT, R10.reuse, R2, RZ ;  /* 0x000000020a067210 */ /* 0x041fe20007fde0ff */
[----:B------:R0:W-:Y:S01]  /*9f60*/  @P1 STG.E.U8 desc[UR26][R4.64], R27 ;  /* 0x0000001b04001986 */ /* 0x0001e2000c10111a */
[----:B------:R-:W-:Y:S02]  /*9f70*/  PRMT R14, R29, 0x9910, RZ ;  /* 0x000099101d0e7816 */ /* 0x000fe400000000ff */
[C---:B------:R-:W-:Y:S01]  /*9f80*/  LEA.HI.X.SX32 R7, R10.reuse, R3, 0x1, P6 ;  /* 0x000000030a077211 */ /* 0x040fe200030f0eff */
[----:B------:R-:W-:Y:S01]  /*9f90*/  VIADD R10, R10, UR5 ;  /* 0x000000050a0a7c36 */ /* 0x000fe20008000000 */
[----:B--2---:R-:W-:-:S02]  /*9fa0*/  SHF.R.S32.HI R13, RZ, 0x8, R11 ;  /* 0x00000008ff0d7819 */ /* 0x004fc4000001140b */
[----:B------:R-:W-:Y:S01]  /*9fb0*/  ISETP.LT.AND P3, PT, R12, UR19, !P0 ;  /* 0x000000130c007c0c */ /* 0x000fe2000c761270 */
[C---:B------:R-:W-:Y:S01]  /*9fc0*/  VIADD R11, R10.reuse, UR5 ;  /* 0x000000050a0b7c36 */ /* 0x040fe20008000000 */
[----:B------:R-:W-:Y:S01]  /*9fd0*/  F2FP.SATFINITE.E4M3.F32.PACK_AB_MERGE_C R41, R41, R40, RZ ;  /* 0x000000282929723e */ /* 0x000fe200048070ff */
[----:B------:R2:W-:Y:S01]  /*9fe0*/  @P5 STG.E.U8 desc[UR26][R6.64], R13 ;  /* 0x0000000d06005986 */ /* 0x0005e2000c10111a */
[-C--:B------:R-:W-:Y:S01]  /*9ff0*/  IADD3 R8, P5, PT, R10, R2.reuse, RZ ;  /* 0x000000020a087210 */ /* 0x080fe20007fbe0ff */
[----:B------:R-:W-:Y:S01]  /*a000*/  VIADD R12, R0, 0x1a ;  /* 0x0000001a000c7836 */ /* 0x000fe20000000000 */
[C---:B0-----:R-:W-:Y:S02]  /*a010*/  IADD3 R4, P6, PT, R11.reuse, R2, RZ ;  /* 0x000000020b047210 */ /* 0x041fe40007fde0ff */
[-C--:B------:R-:W-:Y:S01]  /*a020*/  LEA.HI.X.SX32 R9, R10, R3.reuse, 0x1, P5 ;  /* 0x000000030a097211 */ /* 0x080fe200028f0eff */
[----:B------:R-:W-:Y:S01]  /*a030*/  IMAD.MOV.U32 R10, RZ, RZ, R14 ;  /* 0x000000ffff0a7224 */ /* 0x000fe200078e000e */
[C---:B------:R-:W-:Y:S01]  /*a040*/  LEA.HI.X.SX32 R5, R11.reuse, R3, 0x1, P6 ;  /* 0x000000030b057211 */ /* 0x040fe200030f0eff */
[----:B------:R-:W-:Y:S01]  /*a050*/  VIADD R11, R11, UR5 ;  /* 0x000000050b0b7c36 */ /* 0x000fe20008000000 */
[----:B------:R-:W-:Y:S01]  /*a060*/  ISETP.LT.AND P2, PT, R12, UR19, !P0 ;  /* 0x000000130c007c0c */ /* 0x000fe2000c741270 */
[----:B------:R-:W-:Y:S01]  /*a070*/  VIADD R12, R0, 0x1b ;  /* 0x0000001b000c7836 */ /* 0x000fe20000000000 */
[----:B------:R0:W-:Y:S01]  /*a080*/  @P4 STG.E.U8 desc[UR26][R8.64], R29 ;  /* 0x0000001d08004986 */ /* 0x0001e2000c10111a */
[----:B--2---:R-:W-:Y:S01]  /*a090*/  SHF.R.S32.HI R13, RZ, 0x8, R10 ;  /* 0x00000008ff0d7819 */ /* 0x004fe2000001140a */
[----:B------:R-:W-:Y:S01]  /*a0a0*/  VIADD R10, R11, UR5 ;  /* 0x000000050b0a7c36 */ /* 0x000fe20008000000 */
[----:B------:R-:W-:-:S02]  /*a0b0*/  PRMT R14, R31, 0x9910, RZ ;  /* 0x000099101f0e7816 */ /* 0x000fc400000000ff */
[----:B------:R-:W-:Y:S01]  /*a0c0*/  ISETP.LT.AND P1, PT, R12, UR19, !P0 ;  /* 0x000000130c007c0c */ /* 0x000fe2000c721270 */
[----:B------:R2:W-:Y:S01]  /*a0d0*/  @P3 STG.E.U8 desc[UR26][R4.64], R13 ;  /* 0x0000000d04003986 */ /* 0x0005e2000c10111a */
[----:B------:R-:W-:Y:S01]  /*a0e0*/  IADD3 R6, P3, PT, R11, R2, RZ ;  /* 0x000000020b067210 */ /* 0x000fe20007f7e0ff */
[----:B------:R-:W-:Y:S01]  /*a0f0*/  VIADD R12, R0, 0x1c ;  /* 0x0000001c000c7836 */ /* 0x000fe20000000000 */
[----:B------:R-:W-:Y:S02]  /*a100*/  F2FP.SATFINITE.E4M3.F32.PACK_AB_MERGE_C R43, R43, R42, RZ ;  /* 0x0000002a2b2b723e */ /* 0x000fe400048070ff */
[-C--:B------:R-:W-:Y:S01]  /*a110*/  LEA.HI.X.SX32 R7, R11, R3.reuse, 0x1, P3 ;  /* 0x000000030b077211 */ /* 0x080fe200018f0eff */
[----:B------:R-:W-:Y:S01]  /*a120*/  IMAD.MOV.U32 R11, RZ, RZ, R14 ;  /* 0x000000ffff0b7224 */ /* 0x000fe200078e000e */
[-C--:B0-----:R-:W-:Y:S02]  /*a130*/  IADD3 R8, P6, PT, R10, R2.reuse, RZ ;  /* 0x000000020a087210 */ /* 0x081fe40007fde0ff */
[----:B------:R-:W-:Y:S01]  /*a140*/  ISETP.LT.AND P5, PT, R12, UR19, !P0 ;  /* 0x000000130c007c0c */ /* 0x000fe2000c7a1270 */
[----:B------:R-:W-:Y:S01]  /*a150*/  VIADD R12, R0, 0x1d ;  /* 0x0000001d000c7836 */ /* 0x000fe20000000000 */
[C---:B------:R-:W-:Y:S01]  /*a160*/  LEA.HI.X.SX32 R9, R10.reuse, R3, 0x1, P6 ;  /* 0x000000030a097211 */ /* 0x040fe200030f0eff */
[----:B------:R-:W-:Y:S01]  /*a170*/  VIADD R10, R10, UR5 ;  /* 0x000000050a0a7c36 */ /* 0x000fe20008000000 */
[----:B--2---:R-:W-:Y:S01]  /*a180*/  SHF.R.S32.HI R13, RZ, 0x8, R11 ;  /* 0x00000008ff0d7819 */ /* 0x004fe2000001140b */
[----:B------:R0:W-:Y:S01]  /*a190*/  @P2 STG.E.U8 desc[UR26][R6.64], R31 ;  /* 0x0000001f06002986 */ /* 0x0001e2000c10111a */
[----:B------:R-:W-:Y:S01]  /*a1a0*/  PRMT R14, R33, 0x9910, RZ ;  /* 0x00009910210e7816 */ /* 0x000fe200000000ff */
[----:B------:R-:W-:Y:S01]  /*a1b0*/  VIADD R11, R10, UR5 ;  /* 0x000000050a0b7c36 */ /* 0x000fe20008000000 */
        /* <DEDUP_REMOVED lines=9> */
[----:B0-----:R-:W-:Y:S01]  /*a250*/  IADD3 R6, P6, PT, R11, R2, RZ ;  /* 0x000000020b067210 */ /* 0x001fe20007fde0ff */
[----:B------:R0:W-:Y:S01]  /*a260*/  @P5 STG.E.U8 desc[UR26][R4.64], R33 ;  /* 0x0000002104005986 */ /* 0x0001e2000c10111a */
[----:B------:R-:W-:Y:S02]  /*a270*/  PRMT R14, R35, 0x9910, RZ ;  /* 0x00009910230e7816 */ /* 0x000fe400000000ff */
[C---:B------:R-:W-:Y:S01]  /*a280*/  LEA.HI.X.SX32 R7, R11.reuse, R3, 0x1, P6 ;  /* 0x000000030b077211 */ /* 0x040fe200030f0eff */
[----:B------:R-:W-:Y:S01]  /*a290*/  VIADD R11, R11, UR5 ;  /* 0x000000050b0b7c36 */ /* 0x000fe20008000000 */
[----:B--2---:R-:W-:-:S02]  /*a2a0*/  SHF.R.S32.HI R13, RZ, 0x8, R10 ;  /* 0x00000008ff0d7819 */ /* 0x004fc4000001140a */
[----:B------:R-:W-:Y:S01]  /*a2b0*/  ISETP.LT.AND P2, PT, R12, UR19, !P0 ;  /* 0x000000130c007c0c */ /* 0x000fe2000c741270 */
[----:B------:R-:W-:Y:S01]  /*a2c0*/  VIADD R10, R11, UR5 ;  /* 0x000000050b0a7c36 */ /* 0x000fe20008000000 */
[----:B------:R-:W-:Y:S01]  /*a2d0*/  F2FP.SATFINITE.E4M3.F32.PACK_AB_MERGE_C R47, R47, R46, RZ ;  /* 0x0000002e2f2f723e */ /* 0x000fe200048070ff */
[----:B------:R2:W-:Y:S01]  /*a2e0*/  @P4 STG.E.U8 desc[UR26][R6.64], R13 ;  /* 0x0000000d06004986 */ /* 0x0005e2000c10111a */
[CC--:B------:R-:W-:Y:S01]  /*a2f0*/  IADD3 R8, P4, PT, R11.reuse, R2.reuse, RZ ;  /* 0x000000020b087210 */ /* 0x0c0fe20007f9e0ff */
        /* <DEDUP_REMOVED lines=128> */
[----:B------:R-:W-:-:S02]  /*ab00*/  PRMT R15, R61, 0x9910, RZ ;  /* 0x000099103d0f7816 */ /* 0x000fc400000000ff */
        /* <DEDUP_REMOVED lines=12> */
[----:B------:R-:W-:Y:S01]  /*abd0*/  SHF.R.S32.HI R15, RZ, 0x8, R15 ;  /* 0x00000008ff0f7819 */ /* 0x000fe2000001140f */
        /* <DEDUP_REMOVED lines=51> */
[CC--:B0-----:R-:W-:Y:S02]  /*af10*/  IADD3 R4, P6, PT, R10.reuse, R2.reuse, RZ ;  /* 0x000000020a047210 */ /* 0x0c1fe40007fde0ff */
[-C--:B------:R-:W-:Y:S01]  /*af20*/  LEA.HI.X.SX32 R9, R11, R3.reuse, 0x1, P5 ;  /* 0x000000030b097211 */ /* 0x080fe200028f0eff */
[----:B------:R-:W-:Y:S01]  /*af30*/  IMAD.MOV.U32 R11, RZ, RZ, R14 ;  /* 0x000000ffff0b7224 */ /* 0x000fe200078e000e */
[CC--:B------:R-:W-:Y:S01]  /*af40*/  LEA.HI.X.SX32 R5, R10.reuse, R3.reuse, 0x1, P6 ;  /* 0x000000030a057211 */ /* 0x0c0fe200030f0eff */
[----:B------:R-:W-:Y:S01]  /*af50*/  VIADD R10, R10, UR5 ;  /* 0x000000050a0a7c36 */ /* 0x000fe20008000000 */
[----:B------:R-:W-:Y:S01]  /*af60*/  ISETP.LT.AND P2, PT, R12, UR19, !P0 ;  /* 0x000000130c007c0c */ /* 0x000fe2000c741270 */
[C---:B------:R-:W-:Y:S01]  /*af70*/  VIADD R12, R0.reuse, 0x39 ;  /* 0x00000039000c7836 */ /* 0x040fe20000000000 */
[----:B------:R0:W-:Y:S01]  /*af80*/  @P4 STG.E.U8 desc[UR26][R8.64], R59 ;  /* 0x0000003b08004986 */ /* 0x0001e2000c10111a */
[----:B--2---:R-:W-:Y:S01]  /*af90*/  SHF.R.S32.HI R13, RZ, 0x8, R11 ;  /* 0x00000008ff0d7819 */ /* 0x004fe2000001140b */
[----:B------:R-:W-:Y:S01]  /*afa0*/  VIADD R7, R0, 0x3c ;  /* 0x0000003c00077836 */ /* 0x000fe20000000000 */
[C---:B------:R-:W-:Y:S01]  /*afb0*/  IADD3 R6, P6, PT, R10.reuse, R2, RZ ;  /* 0x000000020a067210 */ /* 0x040fe20007fde0ff */
[----:B------:R-:W-:Y:S01]  /*afc0*/  VIADD R11, R10, UR5 ;  /* 0x000000050a0b7c36 */ /* 0x000fe20008000000 */
[----:B------:R-:W-:Y:S01]  /*afd0*/  ISETP.LT.AND P1, PT, R12, UR19, !P0 ;  /* 0x000000130c007c0c */ /* 0x000fe2000c721270 */
[----:B------:R2:W-:Y:S01]  /*afe0*/  @P3 STG.E.U8 desc[UR26][R4.64], R13 ;  /* 0x0000000d04003986 */ /* 0x0005e2000c10111a */
[----:B------:R-:W-:Y:S01]  /*aff0*/  ISETP.LT.AND P3, PT, R7, UR19, !P0 ;  /* 0x0000001307007c0c */ /* 0x000fe2000c761270 */
[----:B------:R-:W-:Y:S01]  /*b000*/  VIADD R12, R0, 0x3a ;  /* 0x0000003a000c7836 */ /* 0x000fe20000000000 */
[----:B------:R-:W-:Y:S01]  /*b010*/  LEA.HI.X.SX32 R7, R10, R3, 0x1, P6 ;  /* 0x000000030a077211 */ /* 0x000fe200030f0eff */
[----:B------:R-:W-:Y:S01]  /*b020*/  VIADD R10, R0, 0x3d ;  /* 0x0000003d000a7836 */ /* 0x000fe20000000000 */
[----:B------:R-:W-:-:S02]  /*b030*/  PRMT R17, R65, 0x9910, RZ ;  /* 0x0000991041117816 */ /* 0x000fc400000000ff */
[CC--:B0-----:R-:W-:Y:S01]  /*b040*/  IADD3 R8, P6, PT, R11.reuse, R2.reuse, RZ ;  /* 0x000000020b087210 */ /* 0x0c1fe20007fde0ff */
[----:B------:R-:W-:Y:S01]  /*b050*/  @P2 STG.E.U8 desc[UR26][R6.64], R61 ;  /* 0x0000003d06002986 */ /* 0x000fe2000c10111a */
[----:B------:R-:W-:Y:S01]  /*b060*/  ISETP.LT.AND P5, PT, R12, UR19, !P0 ;  /* 0x000000130c007c0c */ /* 0x000fe2000c7a1270 */
[----:B------:R-:W-:Y:S01]  /*b070*/  VIADD R12, R0, 0x3b ;  /* 0x0000003b000c7836 */ /* 0x000fe20000000000 */
[CC--:B------:R-:W-:Y:S01]  /*b080*/  LEA.HI.X.SX32 R9, R11.reuse, R3.reuse, 0x1, P6 ;  /* 0x000000030b097211 */ /* 0x0c0fe200030f0eff */
[----:B--2---:R-:W-:Y:S01]  /*b090*/  VIADD R5, R11, UR5 ;  /* 0x000000050b057c36 */ /* 0x004fe20008000000 */
[----:B------:R-:W-:Y:S02]  /*b0a0*/  ISETP.LT.AND P2, PT, R10, UR19, !P0 ;  /* 0x000000130a007c0c */ /* 0x000fe4000c741270 */
[----:B------:R-:W-:Y:S01]  /*b0b0*/  ISETP.LT.AND P4, PT, R12, UR19, !P0 ;  /* 0x000000130c007c0c */ /* 0x000fe2000c781270 */
[C---:B------:R-:W-:Y:S01]  /*b0c0*/  VIADD R11, R5.reuse, UR5 ;  /* 0x00000005050b7c36 */ /* 0x040fe20008000000 */
[----:B------:R-:W-:Y:S01]  /*b0d0*/  IADD3 R4, P6, PT, R5, R2, RZ ;  /* 0x0000000205047210 */ /* 0x000fe20007fde0ff */
[----:B------:R0:W-:Y:S01]  /*b0e0*/  @P1 STG.E.U8 desc[UR26][R8.64], R15 ;  /* 0x0000000f08001986 */ /* 0x0001e2000c10111a */
[----:B------:R-:W-:Y:S01]  /*b0f0*/  PRMT R19, R67, 0x9910, RZ ;  /* 0x0000991043137816 */ /* 0x000fe200000000ff */
[----:B------:R-:W-:Y:S01]  /*b100*/  VIADD R13, R11, UR5 ;  /* 0x000000050b0d7c36 */ /* 0x000fe20008000000 */
[----:B------:R-:W-:-:S02]  /*b110*/  LEA.HI.X.SX32 R5, R5, R3, 0x1, P6 ;  /* 0x0000000305057211 */ /* 0x000fc400030f0eff */
[-C--:B------:R-:W-:Y:S01]  /*b120*/  IADD3 R10, P1, PT, R11, R2.reuse, RZ ;  /* 0x000000020b0a7210 */ /* 0x080fe20007f3e0ff */
[C---:B------:R-:W-:Y:S01]  /*b130*/  VIADD R14, R13.reuse, UR5 ;  /* 0x000000050d0e7c36 */ /* 0x040fe20008000000 */
[-C--:B------:R-:W-:Y:S01]  /*b140*/  IADD3 R12, P6, PT, R13, R2.reuse, RZ ;  /* 0x000000020d0c7210 */ /* 0x080fe20007fde0ff */
[----:B------:R2:W-:Y:S01]  /*b150*/  @P5 STG.E.U8 desc[UR26][R4.64], R63 ;  /* 0x0000003f04005986 */ /* 0x0005e2000c10111a */
[-C--:B------:R-:W-:Y:S02]  /*b160*/  LEA.HI.X.SX32 R11, R11, R3.reuse, 0x1, P1 ;  /* 0x000000030b0b7211 */ /* 0x080fe400008f0eff */
[-C--:B------:R-:W-:Y:S01]  /*b170*/  LEA.HI.X.SX32 R13, R13, R3.reuse, 0x1, P6 ;  /* 0x000000030d0d7211 */ /* 0x080fe200030f0eff */
[C---:B0-----:R-:W-:Y:S01]  /*b180*/  VIADD R9, R14.reuse, UR5 ;  /* 0x000000050e097c36 */ /* 0x041fe20008000000 */
[----:B------:R-:W-:Y:S01]  /*b190*/  IADD3 R6, P6, PT, R14, R2, RZ ;  /* 0x000000020e067210 */ /* 0x000fe20007fde0ff */
[----:B------:R-:W-:Y:S01]  /*b1a0*/  VIADD R15, R0, 0x3f ;  /* 0x0000003f000f7836 */ /* 0x000fe20000000000 */
[----:B------:R-:W-:Y:S01]  /*b1b0*/  ISETP.LT.AND P1, PT, R16, UR19, !P0 ;  /* 0x0000001310007c0c */ /* 0x000fe2000c721270 */
[----:B------:R-:W-:Y:S01]  /*b1c0*/  VIADD R0, R9, UR5 ;  /* 0x0000000509007c36 */ /* 0x000fe20008000000 */
[----:B------:R-:W-:-:S02]  /*b1d0*/  LEA.HI.X.SX32 R7, R14, R3, 0x1, P6 ;  /* 0x000000030e077211 */ /* 0x000fc400030f0eff */
[-C--:B------:R-:W-:Y:S02]  /*b1e0*/  IADD3 R8, P6, PT, R9, R2.reuse, RZ ;  /* 0x0000000209087210 */ /* 0x080fe40007fde0ff */
[----:B------:R-:W-:Y:S02]  /*b1f0*/  ISETP.LT.AND P0, PT, R15, UR19, !P0 ;  /* 0x000000130f007c0c */ /* 0x000fe4000c701270 */
[----:B------:R-:W-:Y:S02]  /*b200*/  PRMT R15, R63, 0x9910, RZ ;  /* 0x000099103f0f7816 */ /* 0x000fe400000000ff */
[----:B------:R-:W-:Y:S02]  /*b210*/  LEA.HI.X.SX32 R9, R9, R3, 0x1, P6 ;  /* 0x0000000309097211 */ /* 0x000fe400030f0eff */
[----:B------:R-:W-:Y:S02]  /*b220*/  IADD3 R2, P6, PT, R0, R2, RZ ;  /* 0x0000000200027210 */ /* 0x000fe40007fde0ff */
[----:B------:R-:W-:-:S02]  /*b230*/  SHF.R.S32.HI R15, RZ, 0x8, R15 ;  /* 0x00000008ff0f7819 */ /* 0x000fc4000001140f */
[----:B------:R-:W-:Y:S02]  /*b240*/  SHF.R.S32.HI R17, RZ, 0x8, R17 ;  /* 0x00000008ff117819 */ /* 0x000fe40000011411 */
[----:B------:R-:W-:Y:S01]  /*b250*/  LEA.HI.X.SX32 R3, R0, R3, 0x1, P6 ;  /* 0x0000000300037211 */ /* 0x000fe200030f0eff */
[----:B------:R2:W-:Y:S01]  /*b260*/  @P4 STG.E.U8 desc[UR26][R10.64], R15 ;  /* 0x0000000f0a004986 */ /* 0x0005e2000c10111a */
[----:B------:R-:W-:-:S03]  /*b270*/  SHF.R.S32.HI R19, RZ, 0x8, R19 ;  /* 0x00000008ff137819 */ /* 0x000fc60000011413 */
[----:B------:R2:W-:Y:S04]  /*b280*/  @P3 STG.E.U8 desc[UR26][R12.64], R65 ;  /* 0x000000410c003986 */ /* 0x0005e8000c10111a */
[----:B------:R2:W-:Y:S04]  /*b290*/  @P2 STG.E.U8 desc[UR26][R6.64], R17 ;  /* 0x0000001106002986 */ /* 0x0005e8000c10111a */
[----:B------:R2:W-:Y:S04]  /*b2a0*/  @P1 STG.E.U8 desc[UR26][R8.64], R67 ;  /* 0x0000004308001986 */ /* 0x0005e8000c10111a */
[----:B------:R2:W-:Y:S01]  /*b2b0*/  @P0 STG.E.U8 desc[UR26][R2.64], R19 ;  /* 0x0000001302000986 */ /* 0x0005e2000c10111a */
[----:B-1----:R-:W-:Y:S06]  /*b2c0*/  BAR.SYNC.DEFER_BLOCKING 0x0 ;  /* 0x0000000000007b1d */ /* 0x002fec0000010000 */
[----:B------:R-:W-:Y:S05]  /*b2d0*/  BRA.U UP0, `(.L_x_13) ;  /* 0x0000000100a07547 */ /* 0x000fea000b800000 */
[----:B------:R-:W0:Y:S01]  /*b2e0*/  S2UR UR5, SR_CgaCtaId ;  /* 0x00000000000579c3 */ /* 0x000e220000008800 */
[----:B------:R-:W-:Y:S01]  /*b2f0*/  NOP ;  /* 0x0000000000007918 */ /* 0x000fe20000000000 */
[----:B------:R-:W-:Y:S01]  /*b300*/  UMOV UR4, 0x50 ;  /* 0x0000005000047882 */ /* 0x000fe20000000000 */
[----:B------:R-:W-:Y:S02]  /*b310*/  IMAD.U32 R0, RZ, RZ, UR12 ;  /* 0x0000000cff007e24 */ /* 0x000fe4000f8e00ff */
[----:B--2---:R-:W-:Y:S02]  /*b320*/  IMAD.MOV.U32 R3, RZ, RZ, 0x3 ;  /* 0x00000003ff037424 */ /* 0x004fe400078e00ff */
[----:B------:R-:W-:Y:S01]  /*b330*/  IMAD.MOV.U32 R7, RZ, RZ, 0x1 ;  /* 0x00000001ff077424 */ /* 0x000fe200078e00ff */
[----:B------:R-:W-:-:S04]  /*b340*/  LOP3.LUT R0, R0, 0xffff, RZ, 0xc0, !PT ;  /* 0x0000ffff00007812 */ /* 0x000fc800078ec0ff */
[----:B------:R-:W-:-:S05]  /*b350*/  SHF.R.U32.HI R0, RZ, 0x5, R0 ;  /* 0x00000005ff007819 */ /* 0x000fca0000011600 */
[----:B------:R-:W-:Y:S01]  /*b360*/  VIADD R2, R0, 0x10 ;  /* 0x0000001000027836 */ /* 0x000fe20000000000 */
[----:B------:R-:W-:Y:S01]  /*b370*/  SHF.L.U32 R0, R3, R0, RZ ;  /* 0x0000000003007219 */ /* 0x000fe200000006ff */
[----:B0-----:R-:W-:-:S03]  /*b380*/  ULEA UR6, UR5, UR4, 0x18 ;  /* 0x0000000405067291 */ /* 0x001fc6000f8ec0ff */
[----:B------:R-:W-:-:S04]  /*b390*/  SHF.L.U32 R3, R7, R2, RZ ;  /* 0x0000000207037219 */ /* 0x000fc800000006ff */
[----:B------:R-:W-:Y:S02]  /*b3a0*/  LOP3.LUT R0, R3, R0, RZ, 0xfc, !PT ;  /* 0x0000000003007212 */ /* 0x000fe400078efcff */
[----:B------:R-:W0:Y:S02]  /*b3b0*/  LDS R5, [UR6] ;  /* 0x00000006ff057984 */ /* 0x000e240008000800 */
[C---:B------:R-:W-:Y:S02]  /*b3c0*/  LOP3.LUT R2, R0.reuse, 0xffff, RZ, 0xc0, !PT ;  /* 0x0000ffff00027812 */ /* 0x040fe400078ec0ff */
[----:B0-----:R-:W-:-:S04]  /*b3d0*/  LOP3.LUT R3, R0, 0xffff, R5, 0x80, !PT ;  /* 0x0000ffff00037812 */ /* 0x001fc800078e8005 */
[----:B------:R-:W-:-:S13]  /*b3e0*/  ISETP.NE.AND P0, PT, R3, R2, PT ;  /* 0x000000020300720c */ /* 0x000fda0003f05270 */
[----:B------:R-:W-:Y:S05]  /*b3f0*/  @P0 BRA `(.L_x_14) ;  /* 0x0000000000500947 */ /* 0x000fea0003800000 */
[----:B------:R-:W-:Y:S02]  /*b400*/  SHF.R.U32.HI R5, RZ, 0x10, R5 ;  /* 0x00000010ff057819 */ /* 0x000fe40000011605 */
[----:B------:R-:W-:-:S04]  /*b410*/  SHF.R.U32.HI R2, RZ, 0x10, R0 ;  /* 0x00000010ff027819 */ /* 0x000fc80000011600 */
[----:B------:R-:W-:-:S04]  /*b420*/  LOP3.LUT R5, R5, R2, RZ, 0xc0, !PT ;  /* 0x0000000205057212 */ /* 0x000fc800078ec0ff */
[----:B------:R-:W-:-:S13]  /*b430*/  ISETP.NE.AND P0, PT, R5, R2, PT ;  /* 0x000000020500720c */ /* 0x000fda0003f05270 */
[----:B------:R-:W-:Y:S05]  /*b440*/  @P0 BRA `(.L_x_15) ;  /* 0x0000000000300947 */ /* 0x000fea0003800000 */
[----:B------:R-:W-:Y:S01]  /*b450*/  R2UR UR4, R0 ;  /* 0x00000000000472ca */ /* 0x000fe200000e0000 */
[----:B------:R-:W-:Y:S01]  /*b460*/  VOTEU.ANY UR5, UPT, PT ;  /* 0x0000000000057886 */ /* 0x000fe200038e0100 */
[----:B------:R-:W0:Y:S01]  /*b470*/  S2R R0, SR_LANEID ;  /* 0x0000000000007919 */ /* 0x000e220000000000 */
[----:B------:R-:W-:-:S10]  /*b480*/  UFLO.U32 UR5, UR5 ;  /* 0x00000005000572bd */ /* 0x000fd400080e0000 */
[----:B------:R-:W-:-:S06]  /*b490*/  ULOP3.LUT UR4, URZ, UR4, URZ, 0x33, !UPT ;  /* 0x00000004ff047292 */ /* 0x000fcc000f8e33ff */
[----:B------:R-:W-:-:S04]  /*b4a0*/  IMAD.U32 R2, RZ, RZ, UR4 ;  /* 0x00000004ff027e24 */ /* 0x000fc8000f8e00ff */
[----:B------:R-:W1:Y:S02]  /*b4b0*/  REDUX UR7, R2 ;  /* 0x00000000020773c4 */ /* 0x000e640000000000 */
[----:B------:R3:W-:Y:S01]  /*b4c0*/  UTCATOMSWS.AND URZ, UR4 ;  /* 0x0000000400ff79e3 */ /* 0x0007e20008000000 */
[----:B0-----:R-:W-:Y:S01]  /*b4d0*/  ISETP.EQ.U32.AND P0, PT, R0, UR5, PT ;  /* 0x0000000500007c0c */ /* 0x001fe2000bf02070 */
[----:B-1----:R-:W-:-:S12]  /*b4e0*/  IMAD.U32 R0, RZ, RZ, UR7 ;  /* 0x00000007ff007e24 */ /* 0x002fd8000f8e00ff */
[----:B------:R3:W-:Y:S01]  /*b4f0*/  @P0 ATOMS.AND RZ, [UR6], R0 ;  /* 0x00000000ffff098c */ /* 0x0007e2000a800006 */
[----:B------:R-:W-:Y:S05]  /*b500*/  BRA `(.L_x_13) ;  /* 0x0000000000147947 */ /* 0x000fea0003800000 */
.L_x_15:
[----:B------:R-:W-:-:S07]  /*b510*/  MOV R2, 0xb530 ;  /* 0x0000b53000027802 */ /* 0x000fce0000000f00 */
[----:B------:R-:W-:Y:S05]  /*b520*/  CALL.REL.NOINC `($__internal_0_$__cuda_sm10x_tcgen05_guardrail_trap_col_being_dealloced_not_returned_by_alloc) ;  /* 0x00000000002c7944 */ /* 0x000fea0003c00000 */
[----:B------:R-:W-:Y:S05]  /*b530*/  BRA `(.L_x_13) ;  /* 0x0000000000087947 */ /* 0x000fea0003800000 */
.L_x_14:
[----:B------:R-:W-:-:S07]  /*b540*/  MOV R2, 0xb560 ;  /* 0x0000b56000027802 */ /* 0x000fce0000000f00 */
[----:B------:R-:W-:Y:S05]  /*b550*/  CALL.REL.NOINC `($__internal_2_$__cuda_sm10x_tcgen05_guardrail_trap_unallocated_columns_being_dealloced) ;  /* 0x0000000000387944 */ /* 0x000fea0003c00000 */
.L_x_13:
[----:B------:R-:W-:Y:S01]  /*b560*/  NOP ;  /* 0x0000000000007918 */ /* 0x000fe20000000000 */
[----:B---3--:R-:W-:Y:S05]  /*b570*/  EXIT ;  /* 0x000000000000794d */ /* 0x008fea0003800000 */
.L_x_8:
[----:B------:R-:W0:Y:S02]  /*b580*/  SYNCS.PHASECHK.TRANS64.TRYWAIT P5, [UR10], R34 ;  /* 0x00000022ff0075a7 */ /* 0x000e2400080a110a */
[----:B0-----:R-:W-:Y:S05]  /*b590*/  @!P5 BRA `(.L_x_8) ;  /* 0xfffffffc00f8d947 */ /* 0x001fea000383ffff */
[----:B------:R-:W-:Y:S05]  /*b5a0*/  BRA `(.L_x_16) ;  /* 0xffffffb400007947 */ /* 0x000fea000383ffff */
.L_x_12:
[----:B------:R-:W3:Y:S02]  /*b5b0*/  SYNCS.PHASECHK.TRANS64.TRYWAIT P0, [UR10], R3 ;  /* 0x00000003ff0075a7 */ /* 0x000ee4000800110a */
[----:B---3--:R-:W-:Y:S05]  /*b5c0*/  @!P0 BRA `(.L_x_12) ;  /* 0xfffffffc00f88947 */ /* 0x008fea000383ffff */
[----:B------:R-:W-:Y:S05]  /*b5d0*/  BRA `(.L_x_11) ;  /* 0xffffffdc00347947 */ /* 0x000fea000383ffff */
        .weak           $__internal_0_$__cuda_sm10x_tcgen05_guardrail_trap_col_being_dealloced_not_returned_by_alloc
        .type           $__internal_0_$__cuda_sm10x_tcgen05_guardrail_trap_col_being_dealloced_not_returned_by_alloc,@function
        .size           $__internal_0_$__cuda_sm10x_tcgen05_guardrail_trap_col_being_dealloced_not_returned_by_alloc,($__internal_1_$__cuda_sm10x_tcgen05_guardrail_trap_phase_invalid_during_alloc - $__internal_0_$__cuda_sm10x_tcgen05_guardrail_trap_col_being_dealloced_not_returned_by_alloc)
$__internal_0_$__cuda_sm10x_tcgen05_guardrail_trap_col_being_dealloced_not_returned_by_alloc:
[----:B------:R-:W-:Y:S05]  /*b5e0*/  BPT.TRAP 0x1 ;  /* 0x000000040000795c */ /* 0x000fea0000300000 */
[----:B------:R-:W-:-:S04]  /*b5f0*/  IMAD.MOV.U32 R3, RZ, RZ, 0x0 ;  /* 0x00000000ff037424 */ /* 0x000fc800078e00ff */
[----:B------:R-:W-:Y:S05]  /*b600*/  RET.REL.NODEC R2 `(matmul_kernel) ;  /* 0xffffff48027c7950 */ /* 0x000fea0003c3ffff */
        .weak           $__internal_1_$__cuda_sm10x_tcgen05_guardrail_trap_phase_invalid_during_alloc
        .type           $__internal_1_$__cuda_sm10x_tcgen05_guardrail_trap_phase_invalid_during_alloc,@function
        .size           $__internal_1_$__cuda_sm10x_tcgen05_guardrail_trap_phase_invalid_during_alloc,($__internal_2_$__cuda_sm10x_tcgen05_guardrail_trap_unallocated_columns_being_dealloced - $__internal_1_$__cuda_sm10x_tcgen05_guardrail_trap_phase_invalid_during_alloc)
$__internal_1_$__cuda_sm10x_tcgen05_guardrail_trap_phase_invalid_during_alloc:
[----:B------:R-:W-:Y:S05]  /*b610*/  BPT.TRAP 0x1 ;  /* 0x000000040000795c */ /* 0x000fea0000300000 */
[----:B------:R-:W-:-:S04]  /*b620*/  IMAD.MOV.U32 R3, RZ, RZ, 0x0 ;  /* 0x00000000ff037424 */ /* 0x000fc800078e00ff */
[----:B------:R-:W-:Y:S05]  /*b630*/  RET.REL.NODEC R2 `(matmul_kernel) ;  /* 0xffffff4802707950 */ /* 0x000fea0003c3ffff */
        .weak           $__internal_2_$__cuda_sm10x_tcgen05_guardrail_trap_unallocated_columns_being_dealloced
        .type           $__internal_2_$__cuda_sm10x_tcgen05_guardrail_trap_unallocated_columns_being_dealloced,@function
        .size           $__internal_2_$__cuda_sm10x_tcgen05_guardrail_trap_unallocated_columns_being_dealloced,(.L_x_20 - $__internal_2_$__cuda_sm10x_tcgen05_guardrail_trap_unallocated_columns_being_dealloced)
$__internal_2_$__cuda_sm10x_tcgen05_guardrail_trap_unallocated_columns_being_dealloced:
[----:B------:R-:W-:Y:S05]  /*b640*/  BPT.TRAP 0x1 ;  /* 0x000000040000795c */ /* 0x000fea0000300000 */
[----:B------:R-:W-:-:S04]  /*b650*/  IMAD.MOV.U32 R3, RZ, RZ, 0x0 ;  /* 0x00000000ff037424 */ /* 0x000fc800078e00ff */
[----:B------:R-:W-:Y:S05]  /*b660*/  RET.REL.NODEC R2 `(matmul_kernel) ;  /* 0xffffff4802647950 */ /* 0x000fea0003c3ffff */
.L_x_17:
[----:B------:R-:W-:-:S00]  /*b670*/  BRA `(.L_x_17) ;  /* 0xfffffffc00fc7947 */ /* 0x000fc0000383ffff */
[----:B------:R-:W-:-:S00]  /*b680*/  NOP ;  /* 0x0000000000007918 */ /* 0x000fc00000000000 */
[----:B------:R-:W-:-:S00]  /*b690*/  NOP ;  /* 0x0000000000007918 */ /* 0x000fc00000000000 */
[----:B------:R-:W-:-:S00]  /*b6a0*/  NOP ;  /* 0x0000000000007918 */ /* 0x000fc00000000000 */
[----:B------:R-:W-:-:S00]  /*b6b0*/  NOP ;  /* 0x0000000000007918 */ /* 0x000fc00000000000 */
[----:B------:R-:W-:-:S00]  /*b6c0*/  NOP ;  /* 0x0000000000007918 */ /* 0x000fc00000000000 */
[----:B------:R-:W-:-:S00]  /*b6d0*/  NOP ;  /* 0x0000000000007918 */ /* 0x000fc00000000000 */
[----:B------:R-:W-:-:S00]  /*b6e0*/  NOP ;  /* 0x0000000000007918 */ /* 0x000fc00000000000 */
[----:B------:R-:W-:-:S00]  /*b6f0*/  NOP ;  /* 0x0000000000007918 */ /* 0x000fc00000000000 */
.L_x_20:


//--------------------- .nv.shared.matmul_kernel  --------------------------
	.section	.nv.shared.matmul_kernel,"aw",@nobits
	.sectionflags	@""
	.align	16
	.zero		1024


//--------------------- .nv.shared.reserved.0     --------------------------
	.section	.nv.shared.reserved.0,"aw",@nobits
	.align	8
	.weak		__nv_reservedSMEM_offset_0_alias
	.size		__nv_reservedSMEM_offset_0_alias, 0, 64
	.other		__nv_reservedSMEM_offset_0_alias,@"STO_CUDA_RESERVED_SHARED STV_DEFAULT"
__nv_reservedSMEM_offset_0_alias:
	.zero		0
.nv.shared.reserved.0:
	.zero		64
	.weak		__nv_reservedSMEM_allocation_phase
	.type		__nv_reservedSMEM_allocation_phase,@object
	.size		__nv_reservedSMEM_allocation_phase,(.L_0 - __nv_reservedSMEM_allocation_phase)
__nv_reservedSMEM_allocation_phase:
	.zero		1
.L_0:
	.zero		7
	.weak		__nv_reservedSMEM_devtool_atexit_pc
	.type		__nv_reservedSMEM_devtool_atexit_pc,@object
	.size		__nv_reservedSMEM_devtool_atexit_pc,(__nv_reservedSMEM_allocation_mask - __nv_reservedSMEM_devtool_atexit_pc)
__nv_reservedSMEM_devtool_atexit_pc:
	.zero		8
	.weak		__nv_reservedSMEM_allocation_mask
	.type		__nv_reservedSMEM_allocation_mask,@object
	.size		__nv_reservedSMEM_allocation_mask,(.L_2 - __nv_reservedSMEM_allocation_mask)
__nv_reservedSMEM_allocation_mask:
	.zero		4
.L_2:


//--------------------- .nv.constant0.matmul_kernel --------------------------
	.section	.nv.constant0.matmul_kernel,"a",@progbits
	.sectionflags	@""
	.align	4
.nv.constant0.matmul_kernel:
	.zero		976


//--------------------- SYMBOLS --------------------------

	.type		.nv.reservedSmem.offset0,@object
	.size		.nv.reservedSmem.offset0,0x4
	.type		.nv.reservedSmem.cap,@object
	.size		.nv.reservedSmem.cap,0x4
